// auto-generated by cutlass_sweep.gemm — config: {"arch": "sm_90", "cluster_m": 1, "cluster_n": 2, "dtype": "int8", "stages": 0, "tile_k": 64, "tile_m": 128, "tile_n": 128}
#include "cutlass/cutlass.h"
#include "cutlass/gemm/collective/collective_builder.hpp"
#include "cutlass/gemm/device/gemm_universal_adapter.h"
#include "cutlass/gemm/kernel/gemm_universal.hpp"
#include "cutlass/epilogue/collective/collective_builder.hpp"

using ElemA = int8_t;
using ElemB = int8_t;
using ElemCD = int8_t;
using Acc  = int32_t;
using TileShape    = cute::Shape<cute::_128, cute::_128, cute::_64>;
using ClusterShape = cute::Shape<cute::_1, cute::_2, cute::_1>;

using CollectiveEpilogue = typename cutlass::epilogue::collective::CollectiveBuilder<
    cutlass::arch::Sm90, cutlass::arch::OpClassTensorOp,
    TileShape, ClusterShape,
    cutlass::epilogue::collective::EpilogueTileAuto,
    Acc, Acc,
    ElemCD, cutlass::layout::RowMajor, 128 / cutlass::sizeof_bits<ElemCD>::value,
    ElemCD, cutlass::layout::RowMajor, 128 / cutlass::sizeof_bits<ElemCD>::value,
    cutlass::epilogue::collective::EpilogueScheduleAuto
  >::CollectiveOp;

using CollectiveMainloop = typename cutlass::gemm::collective::CollectiveBuilder<
    cutlass::arch::Sm90, cutlass::arch::OpClassTensorOp,
    ElemA, cutlass::layout::RowMajor, 128 / cutlass::sizeof_bits<ElemA>::value,
    ElemB, cutlass::layout::ColumnMajor, 128 / cutlass::sizeof_bits<ElemB>::value,
    Acc,
    TileShape, ClusterShape,
    cutlass::gemm::collective::StageCountAutoCarveout<static_cast<int>(sizeof(typename CollectiveEpilogue::SharedStorage))>,
    cutlass::gemm::collective::KernelScheduleAuto
  >::CollectiveOp;

using GemmKernel = cutlass::gemm::kernel::GemmUniversal<
    cute::Shape<int,int,int,int>,
    CollectiveMainloop,
    CollectiveEpilogue
>;
using Gemm = cutlass::gemm::device::GemmUniversalAdapter<GemmKernel>;

// Force the device kernel symbol into the cubin without needing a host main.
auto* _anchor = &cutlass::device_kernel<GemmKernel>;


// ===== COMPILED SASS (sm_90a) =====

	.target	sm_90a

	.elftype	@"ET_EXEC"


//--------------------- .note.nv.tkinfo           --------------------------
	.section	.note.nv.tkinfo,"",@"SHT_NOTE"
	.sectionflags	@"SHF_NOTE_NV_TKINFO"
	.tkinfo
        /*0018*/ 	.word	0x00000002
        /*0030*/ 	.string	""
        /*0030*/ 	.string	"ptxas"
        /*0030*/ 	.string	"Cuda compilation tools, release 13.0, V13.0.88"
        /*0030*/ 	.string	"Build cuda_13.0.r13.0/compiler.36424714_0"
        /*0030*/ 	.string	"-arch sm_90a -m 64 "



//--------------------- .note.nv.cuinfo           --------------------------
	.section	.note.nv.cuinfo,"",@"SHT_NOTE"
	.sectionflags	@"SHF_NOTE_NV_CUINFO"
        /*0018*/ 	.short	0x0002
        /*001a*/ 	.short	0x005a
        /*001c*/ 	.short	0x0082
	.zero		2


//--------------------- .nv.info                  --------------------------
	.section	.nv.info,"",@"SHT_CUDA_INFO"
	.align	4


	//----- nvinfo : EIATTR_REGCOUNT
	.align		4
        /*0000*/ 	.byte	0x04, 0x2f
        /*0002*/ 	.short	(.L_15 - .L_14)
	.align		4
.L_14:
        /*0004*/ 	.word	index@(_ZN7cutlass13device_kernelINS_4gemm6kernel13GemmUniversalIN4cute5tupleIJiiiiEEENS1_10collective13CollectiveMmaINS1_34MainloopSm90TmaGmmaWarpSpecializedILi14ENS5_IJNS4_1CILi1EEENSA_ILi2EEESB_EEENS1_35KernelTmaWarpSpecializedCooperativeEEENS5_IJNSA_ILi128EEESG_NSA_ILi64EEEEEEaNS5_IJlSB_lEEEaSJ_NS4_8TiledMMAINS4_8MMA_AtomIJNS4_4SM904GMMA27MMA_64x128x32_S32S8S8_SS_TNEEEENS4_6LayoutINS5_IJSC_SB_SB_EEENS5_IJSB_NSA_ILi0EEESS_EEEEENS5_IJNS4_10UnderscoreESV_SV_EEEEENS4_23SM90_TMA_LOAD_MULTICASTENS4_14ComposedLayoutINS4_7SwizzleILi2ELi4ELi3EEENS4_18smem_ptr_flag_bitsILi8EEENSQ_INS5_IJNSA_ILi8EEESH_EEENS5_IJSH_SB_EEEEEEEvNS4_8identityENS4_13SM90_TMA_LOADES18_vS19_EENS_8epilogue10collective6detail29Sm90TmaWarpSpecializedAdapterINS1D_15DefaultEpilogueIaSJ_SJ_NS1C_6thread17LinearCombinationIaLi1EiiLNS1H_9ScaleType4KindE0ELNS_15FloatRoundStyleE2EaEENS1_15EpilogueDefaultEEEEEvvEEEEvNT_6ParamsE)
        /*0008*/ 	.word	0x000000a8


	//----- nvinfo : EIATTR_FRAME_SIZE
	.align		4
.L_15:
        /*000c*/ 	.byte	0x04, 0x11
        /*000e*/ 	.short	(.L_17 - .L_16)
	.align		4
.L_16:
        /*0010*/ 	.word	index@(_ZN7cutlass13device_kernelINS_4gemm6kernel13GemmUniversalIN4cute5tupleIJiiiiEEENS1_10collective13CollectiveMmaINS1_34MainloopSm90TmaGmmaWarpSpecializedILi14ENS5_IJNS4_1CILi1EEENSA_ILi2EEESB_EEENS1_35KernelTmaWarpSpecializedCooperativeEEENS5_IJNSA_ILi128EEESG_NSA_ILi64EEEEEEaNS5_IJlSB_lEEEaSJ_NS4_8TiledMMAINS4_8MMA_AtomIJNS4_4SM904GMMA27MMA_64x128x32_S32S8S8_SS_TNEEEENS4_6LayoutINS5_IJSC_SB_SB_EEENS5_IJSB_NSA_ILi0EEESS_EEEEENS5_IJNS4_10UnderscoreESV_SV_EEEEENS4_23SM90_TMA_LOAD_MULTICASTENS4_14ComposedLayoutINS4_7SwizzleILi2ELi4ELi3EEENS4_18smem_ptr_flag_bitsILi8EEENSQ_INS5_IJNSA_ILi8EEESH_EEENS5_IJSH_SB_EEEEEEEvNS4_8identityENS4_13SM90_TMA_LOADES18_vS19_EENS_8epilogue10collective6detail29Sm90TmaWarpSpecializedAdapterINS1D_15DefaultEpilogueIaSJ_SJ_NS1C_6thread17LinearCombinationIaLi1EiiLNS1H_9ScaleType4KindE0ELNS_15FloatRoundStyleE2EaEENS1_15EpilogueDefaultEEEEEvvEEEEvNT_6ParamsE)
        /*0014*/ 	.word	0x00000000


	//----- nvinfo : EIATTR_MIN_STACK_SIZE
	.align		4
.L_17:
        /*0018*/ 	.byte	0x04, 0x12
        /*001a*/ 	.short	(.L_19 - .L_18)
	.align		4
.L_18:
        /*001c*/ 	.word	index@(_ZN7cutlass13device_kernelINS_4gemm6kernel13GemmUniversalIN4cute5tupleIJiiiiEEENS1_10collective13CollectiveMmaINS1_34MainloopSm90TmaGmmaWarpSpecializedILi14ENS5_IJNS4_1CILi1EEENSA_ILi2EEESB_EEENS1_35KernelTmaWarpSpecializedCooperativeEEENS5_IJNSA_ILi128EEESG_NSA_ILi64EEEEEEaNS5_IJlSB_lEEEaSJ_NS4_8TiledMMAINS4_8MMA_AtomIJNS4_4SM904GMMA27MMA_64x128x32_S32S8S8_SS_TNEEEENS4_6LayoutINS5_IJSC_SB_SB_EEENS5_IJSB_NSA_ILi0EEESS_EEEEENS5_IJNS4_10UnderscoreESV_SV_EEEEENS4_23SM90_TMA_LOAD_MULTICASTENS4_14ComposedLayoutINS4_7SwizzleILi2ELi4ELi3EEENS4_18smem_ptr_flag_bitsILi8EEENSQ_INS5_IJNSA_ILi8EEESH_EEENS5_IJSH_SB_EEEEEEEvNS4_8identityENS4_13SM90_TMA_LOADES18_vS19_EENS_8epilogue10collective6detail29Sm90TmaWarpSpecializedAdapterINS1D_15DefaultEpilogueIaSJ_SJ_NS1C_6thread17LinearCombinationIaLi1EiiLNS1H_9ScaleType4KindE0ELNS_15FloatRoundStyleE2EaEENS1_15EpilogueDefaultEEEEEvvEEEEvNT_6ParamsE)
        /*0020*/ 	.word	0x00000000
.L_19:


//--------------------- .nv.compat                --------------------------
	.section	.nv.compat,"",@"SHT_CUDA_COMPAT_INFO"
	.align	4
        /*0000*/ 	.byte	0x02, 0x09, 0x01, 0x00, 0x02, 0x02, 0x04, 0x00, 0x02, 0x05, 0x05, 0x00, 0x03, 0x07, 0x01, 0x01
        /*0010*/ 	.byte	0x02, 0x03, 0x01, 0x00, 0x02, 0x06, 0x01, 0x00, 0x04, 0x0b, 0x08, 0x00, 0x00, 0x00, 0x00, 0x00
        /*0020*/ 	.byte	0x00, 0x00, 0x00, 0x00


//--------------------- .nv.info._ZN7cutlass13device_kernelINS_4gemm6kernel13GemmUniversalIN4cute5tupleIJiiiiEEENS1_10collective13CollectiveMmaINS1_34MainloopSm90TmaGmmaWarpSpecializedILi14ENS5_IJNS4_1CILi1EEENSA_ILi2EEESB_EEENS1_35KernelTmaWarpSpecializedCooperativeEEENS5_IJNSA_ILi128EEESG_NSA_ILi64EEEEEEaNS5_IJlSB_lEEEaSJ_NS4_8TiledMMAINS4_8MMA_AtomIJNS4_4SM904GMMA27MMA_64x128x32_S32S8S8_SS_TNEEEENS4_6LayoutINS5_IJSC_SB_SB_EEENS5_IJSB_NSA_ILi0EEESS_EEEEENS5_IJNS4_10UnderscoreESV_SV_EEEEENS4_23SM90_TMA_LOAD_MULTICASTENS4_14ComposedLayoutINS4_7SwizzleILi2ELi4ELi3EEENS4_18smem_ptr_flag_bitsILi8EEENSQ_INS5_IJNSA_ILi8EEESH_EEENS5_IJSH_SB_EEEEEEEvNS4_8identityENS4_13SM90_TMA_LOADES18_vS19_EENS_8epilogue10collective6detail29Sm90TmaWarpSpecializedAdapterINS1D_15DefaultEpilogueIaSJ_SJ_NS1C_6thread17LinearCombinationIaLi1EiiLNS1H_9ScaleType4KindE0ELNS_15FloatRoundStyleE2EaEENS1_15EpilogueDefaultEEEEEvvEEEEvNT_6ParamsE --------------------------
	.section	.nv.info._ZN7cutlass13device_kernelINS_4gemm6kernel13GemmUniversalIN4cute5tupleIJiiiiEEENS1_10collective13CollectiveMmaINS1_34MainloopSm90TmaGmmaWarpSpecializedILi14ENS5_IJNS4_1CILi1EEENSA_ILi2EEESB_EEENS1_35KernelTmaWarpSpecializedCooperativeEEENS5_IJNSA_ILi128EEESG_NSA_ILi64EEEEEEaNS5_IJlSB_lEEEaSJ_NS4_8TiledMMAINS4_8MMA_AtomIJNS4_4SM904GMMA27MMA_64x128x32_S32S8S8_SS_TNEEEENS4_6LayoutINS5_IJSC_SB_SB_EEENS5_IJSB_NSA_ILi0EEESS_EEEEENS5_IJNS4_10UnderscoreESV_SV_EEEEENS4_23SM90_TMA_LOAD_MULTICASTENS4_14ComposedLayoutINS4_7SwizzleILi2ELi4ELi3EEENS4_18smem_ptr_flag_bitsILi8EEENSQ_INS5_IJNSA_ILi8EEESH_EEENS5_IJSH_SB_EEEEEEEvNS4_8identityENS4_13SM90_TMA_LOADES18_vS19_EENS_8epilogue10collective6detail29Sm90TmaWarpSpecializedAdapterINS1D_15DefaultEpilogueIaSJ_SJ_NS1C_6thread17LinearCombinationIaLi1EiiLNS1H_9ScaleType4KindE0ELNS_15FloatRoundStyleE2EaEENS1_15EpilogueDefaultEEEEEvvEEEEvNT_6ParamsE,"",@"SHT_CUDA_INFO"
	.sectionflags	@""
	.align	4


	//----- nvinfo : EIATTR_CUDA_API_VERSION
	.align		4
        /*0000*/ 	.byte	0x04, 0x37
        /*0002*/ 	.short	(.L_21 - .L_20)
.L_20:
        /*0004*/ 	.word	0x00000082


	//----- nvinfo : EIATTR_KPARAM_INFO
	.align		4
.L_21:
        /*0008*/ 	.byte	0x04, 0x17
        /*000a*/ 	.short	(.L_23 - .L_22)
.L_22:
        /*000c*/ 	.word	0x00000000
        /*0010*/ 	.short	0x0000
        /*0012*/ 	.short	0x0070
        /*0014*/ 	.byte	0x00, 0xf0, 0x01, 0x10


	//----- nvinfo : EIATTR_SPARSE_MMA_MASK
	.align		4
.L_23:
        /*0018*/ 	.byte	0x03, 0x50
        /*001a*/ 	.short	0x0000


	//----- nvinfo : EIATTR_MAXREG_COUNT
	.align		4
        /*001c*/ 	.byte	0x03, 0x1b
        /*001e*/ 	.short	0x00a8


	//----- nvinfo : EIATTR_NUM_BARRIERS
	.align		4
        /*0020*/ 	.byte	0x02, 0x4c
        /*0022*/ 	.byte	0x01
	.zero		1


	//----- nvinfo : EIATTR_EXTERNS
	.align		4
        /*0024*/ 	.byte	0x04, 0x0f
        /*0026*/ 	.short	(.L_25 - .L_24)


	//   ....[0]....
	.align		4
.L_24:
        /*0028*/ 	.word	index@(__assertfail)


	//----- nvinfo : EIATTR_MERCURY_ISA_VERSION
	.align		4
.L_25:
        /*002c*/ 	.byte	0x03, 0x5f
        /*002e*/ 	.short	0x0101


	//----- nvinfo : EIATTR_INT_WARP_WIDE_INSTR_OFFSETS
	.align		4
        /*0030*/ 	.byte	0x04, 0x31
        /*0032*/ 	.short	(.L_27 - .L_26)


	//   ....[0]....
.L_26:
        /*0034*/ 	.word	0x00000590


	//   ....[1]....
        /*0038*/ 	.word	0x000005b0


	//   ....[2]....
        /*003c*/ 	.word	0x00000780


	//----- nvinfo : EIATTR_COOP_GROUP_MASK_REGIDS
	.align		4
.L_27:
        /*0040*/ 	.byte	0x04, 0x29
        /*0042*/ 	.short	(.L_29 - .L_28)


	//   ....[0]....
.L_28:
        /*0044*/ 	.word	0xffffffff


	//   ....[1]....
        /*0048*/ 	.word	0xffffffff


	//   ....[2]....
        /*004c*/ 	.word	0xffffffff


	//   ....[3]....
        /*0050*/ 	.word	0xffffffff


	//   ....[4]....
        /*0054*/ 	.word	0xffffffff


	//   ....[5]....
        /*0058*/ 	.word	0xffffffff


	//----- nvinfo : EIATTR_COOP_GROUP_INSTR_OFFSETS
	.align		4
.L_29:
        /*005c*/ 	.byte	0x04, 0x28
        /*005e*/ 	.short	(.L_31 - .L_30)


	//   ....[0]....
.L_30:
        /*0060*/ 	.word	0x00000060


	//   ....[1]....
        /*0064*/ 	.word	0x00000070


	//   ....[2]....
        /*0068*/ 	.word	0x00000130


	//   ....[3]....
        /*006c*/ 	.word	0x00000440


	//   ....[4]....
        /*0070*/ 	.word	0x000008f0


	//   ....[5]....
        /*0074*/ 	.word	0x00001320


	//----- nvinfo : EIATTR_REG_RECONFIG
	.align		4
.L_31:
        /*0078*/ 	.byte	0x01, 0x54
	.zero		2


	//----- nvinfo : EIATTR_SYSCALL_OFFSETS
	.align		4
        /*007c*/ 	.byte	0x04, 0x46
        /*007e*/ 	.short	(.L_33 - .L_32)


	//   ....[0]....
.L_32:
        /*0080*/ 	.word	0x000014e0


	//----- nvinfo : EIATTR_MBARRIER_INSTR_OFFSETS
	.align		4
.L_33:
        /*0084*/ 	.byte	0x04, 0x39
        /*0086*/ 	.short	(.L_35 - .L_34)


	//   ....[0]....
.L_34:
        /*0088*/ 	.word	0x00000250
        /*008c*/ 	.word	0x000000ff
        /*0090*/ 	.word	0x00000000
        /*0094*/ 	.short	0x0100
        /*0096*/ 	.byte	0x08
	.zero		1


	//   ....[1]....
        /*0098*/ 	.word	0x00000260
        /*009c*/ 	.word	0x000000ff
        /*00a0*/ 	.word	0x00000070
        /*00a4*/ 	.short	0x0100
        /*00a6*/ 	.byte	0x08
	.zero		1


	//   ....[2]....
        /*00a8*/ 	.word	0x00000270
        /*00ac*/ 	.word	0x000000ff
        /*00b0*/ 	.word	0x00000008
        /*00b4*/ 	.short	0x0100
        /*00b6*/ 	.byte	0x08
	.zero		1


	//   ....[3]....
        /*00b8*/ 	.word	0x00000280
        /*00bc*/ 	.word	0x000000ff
        /*00c0*/ 	.word	0x00000078
        /*00c4*/ 	.short	0x0100
        /*00c6*/ 	.byte	0x08
	.zero		1


	//   ....[4]....
        /*00c8*/ 	.word	0x00000290
        /*00cc*/ 	.word	0x000000ff
        /*00d0*/ 	.word	0x00000010
        /*00d4*/ 	.short	0x0100
        /*00d6*/ 	.byte	0x08
	.zero		1


	//   ....[5]....
        /*00d8*/ 	.word	0x000002a0
        /*00dc*/ 	.word	0x000000ff
        /*00e0*/ 	.word	0x00000080
        /*00e4*/ 	.short	0x0100
        /*00e6*/ 	.byte	0x08
	.zero		1


	//   ....[6]....
        /*00e8*/ 	.word	0x000002b0
        /*00ec*/ 	.word	0x000000ff
        /*00f0*/ 	.word	0x00000018
        /*00f4*/ 	.short	0x0100
        /*00f6*/ 	.byte	0x08
	.zero		1


	//   ....[7]....
        /*00f8*/ 	.word	0x000002c0
        /*00fc*/ 	.word	0x000000ff
        /*0100*/ 	.word	0x00000088
        /*0104*/ 	.short	0x0100
        /*0106*/ 	.byte	0x08
	.zero		1


	//   ....[8]....
        /*0108*/ 	.word	0x000002d0
        /*010c*/ 	.word	0x000000ff
        /*0110*/ 	.word	0x00000020
        /*0114*/ 	.short	0x0100
        /*0116*/ 	.byte	0x08
	.zero		1


	//   ....[9]....
        /*0118*/ 	.word	0x000002e0
        /*011c*/ 	.word	0x000000ff
        /*0120*/ 	.word	0x00000090
        /*0124*/ 	.short	0x0100
        /*0126*/ 	.byte	0x08
	.zero		1


	//   ....[10]....
        /*0128*/ 	.word	0x000002f0
        /*012c*/ 	.word	0x000000ff
        /*0130*/ 	.word	0x00000028
        /*0134*/ 	.short	0x0100
        /*0136*/ 	.byte	0x08
	.zero		1


	//   ....[11]....
        /*0138*/ 	.word	0x00000300
        /*013c*/ 	.word	0x000000ff
        /*0140*/ 	.word	0x00000098
        /*0144*/ 	.short	0x0100
        /*0146*/ 	.byte	0x08
	.zero		1


	//   ....[12]....
        /*0148*/ 	.word	0x00000310
        /*014c*/ 	.word	0x000000ff
        /*0150*/ 	.word	0x00000030
        /*0154*/ 	.short	0x0100
        /*0156*/ 	.byte	0x08
	.zero		1


	//   ....[13]....
        /*0158*/ 	.word	0x00000320
        /*015c*/ 	.word	0x000000ff
        /*0160*/ 	.word	0x000000a0
        /*0164*/ 	.short	0x0100
        /*0166*/ 	.byte	0x08
	.zero		1


	//   ....[14]....
        /*0168*/ 	.word	0x00000330
        /*016c*/ 	.word	0x000000ff
        /*0170*/ 	.word	0x00000038
        /*0174*/ 	.short	0x0100
        /*0176*/ 	.byte	0x08
	.zero		1


	//   ....[15]....
        /*0178*/ 	.word	0x00000340
        /*017c*/ 	.word	0x000000ff
        /*0180*/ 	.word	0x000000a8
        /*0184*/ 	.short	0x0100
        /*0186*/ 	.byte	0x08
	.zero		1


	//   ....[16]....
        /*0188*/ 	.word	0x00000350
        /*018c*/ 	.word	0x000000ff
        /*0190*/ 	.word	0x00000040
        /*0194*/ 	.short	0x0100
        /*0196*/ 	.byte	0x08
	.zero		1


	//   ....[17]....
        /*0198*/ 	.word	0x00000360
        /*019c*/ 	.word	0x000000ff
        /*01a0*/ 	.word	0x000000b0
        /*01a4*/ 	.short	0x0100
        /*01a6*/ 	.byte	0x08
	.zero		1


	//   ....[18]....
        /*01a8*/ 	.word	0x00000370
        /*01ac*/ 	.word	0x000000ff
        /*01b0*/ 	.word	0x00000048
        /*01b4*/ 	.short	0x0100
        /*01b6*/ 	.byte	0x08
	.zero		1


	//   ....[19]....
        /*01b8*/ 	.word	0x00000380
        /*01bc*/ 	.word	0x000000ff
        /*01c0*/ 	.word	0x000000b8
        /*01c4*/ 	.short	0x0100
        /*01c6*/ 	.byte	0x08
	.zero		1


	//   ....[20]....
        /*01c8*/ 	.word	0x00000390
        /*01cc*/ 	.word	0x000000ff
        /*01d0*/ 	.word	0x00000050
        /*01d4*/ 	.short	0x0100
        /*01d6*/ 	.byte	0x08
	.zero		1


	//   ....[21]....
        /*01d8*/ 	.word	0x000003a0
        /*01dc*/ 	.word	0x000000ff
        /*01e0*/ 	.word	0x000000c0
        /*01e4*/ 	.short	0x0100
        /*01e6*/ 	.byte	0x08
	.zero		1


	//   ....[22]....
        /*01e8*/ 	.word	0x000003b0
        /*01ec*/ 	.word	0x000000ff
        /*01f0*/ 	.word	0x00000058
        /*01f4*/ 	.short	0x0100
        /*01f6*/ 	.byte	0x08
	.zero		1


	//   ....[23]....
        /*01f8*/ 	.word	0x000003c0
        /*01fc*/ 	.word	0x000000ff
        /*0200*/ 	.word	0x000000c8
        /*0204*/ 	.short	0x0100
        /*0206*/ 	.byte	0x08
	.zero		1


	//   ....[24]....
        /*0208*/ 	.word	0x000003d0
        /*020c*/ 	.word	0x000000ff
        /*0210*/ 	.word	0x00000060
        /*0214*/ 	.short	0x0100
        /*0216*/ 	.byte	0x08
	.zero		1


	//   ....[25]....
        /*0218*/ 	.word	0x000003e0
        /*021c*/ 	.word	0x000000ff
        /*0220*/ 	.word	0x000000d0
        /*0224*/ 	.short	0x0100
        /*0226*/ 	.byte	0x08
	.zero		1


	//   ....[26]....
        /*0228*/ 	.word	0x000003f0
        /*022c*/ 	.word	0x000000ff
        /*0230*/ 	.word	0x00000068
        /*0234*/ 	.short	0x0100
        /*0236*/ 	.byte	0x08
	.zero		1


	//   ....[27]....
        /*0238*/ 	.word	0x00000400
        /*023c*/ 	.word	0x000000ff
        /*0240*/ 	.word	0x000000d8
        /*0244*/ 	.short	0x0100
        /*0246*/ 	.byte	0x08
	.zero		1


	//   ....[28]....
        /*0248*/ 	.word	0x00000800
        /*024c*/ 	.word	0x000000ff
        /*0250*/ 	.word	0x000000f0
        /*0254*/ 	.short	0x0100
        /*0256*/ 	.byte	0x06
	.zero		1


	//   ....[29]....
        /*0258*/ 	.word	0x00000890
        /*025c*/ 	.word	0x000000ff
        /*0260*/ 	.word	0x000000f8
        /*0264*/ 	.short	0x0100
        /*0266*/ 	.byte	0x06
	.zero		1


	//   ....[30]....
        /*0268*/ 	.word	0x000015b0
        /*026c*/ 	.word	0x00000003
        /*0270*/ 	.word	0x00000000
        /*0274*/ 	.short	0x010a
        /*0276*/ 	.byte	0x3f
	.zero		1


	//   ....[31]....
        /*0278*/ 	.word	0x000015f0
        /*027c*/ 	.word	0x00000003
        /*0280*/ 	.word	0x00000000
        /*0284*/ 	.short	0x010a
        /*0286*/ 	.byte	0x3f
	.zero		1


	//   ....[32]....
        /*0288*/ 	.word	0x000018c0
        /*028c*/ 	.word	0x00000005
        /*0290*/ 	.word	0x00000000
        /*0294*/ 	.short	0x010a
        /*0296*/ 	.byte	0x3f
	.zero		1


	//   ....[33]....
        /*0298*/ 	.word	0x00001900
        /*029c*/ 	.word	0x00000005
        /*02a0*/ 	.word	0x00000000
        /*02a4*/ 	.short	0x010a
        /*02a6*/ 	.byte	0x3f
	.zero		1


	//   ....[34]....
        /*02a8*/ 	.word	0x00001a60
        /*02ac*/ 	.word	0x00000005
        /*02b0*/ 	.word	0x00000000
        /*02b4*/ 	.short	0x0101
        /*02b6*/ 	.byte	0x3f
	.zero		1


	//   ....[35]....
        /*02b8*/ 	.word	0x00001c90
        /*02bc*/ 	.word	0x00000003
        /*02c0*/ 	.word	0x00000000
        /*02c4*/ 	.short	0x0101
        /*02c6*/ 	.byte	0x3f
	.zero		1


	//   ....[36]....
        /*02c8*/ 	.word	0x000061a0
        /*02cc*/ 	.word	0x00000017
        /*02d0*/ 	.word	0x00000070
        /*02d4*/ 	.short	0x010a
        /*02d6*/ 	.byte	0x3f
	.zero		1


	//   ....[37]....
        /*02d8*/ 	.word	0x00006590
        /*02dc*/ 	.word	0x0000000e
        /*02e0*/ 	.word	0x000000f8
        /*02e4*/ 	.short	0x0101
        /*02e6*/ 	.byte	0x3f
	.zero		1


	//   ....[38]....
        /*02e8*/ 	.word	0x00006c80
        /*02ec*/ 	.word	0x00000007
        /*02f0*/ 	.word	0x00000000
        /*02f4*/ 	.short	0x010a
        /*02f6*/ 	.byte	0x3f
	.zero		1


	//   ....[39]....
        /*02f8*/ 	.word	0x00006d00
        /*02fc*/ 	.word	0x00000008
        /*0300*/ 	.word	0x00000000
        /*0304*/ 	.short	0x010a
        /*0306*/ 	.byte	0x3f
	.zero		1


	//   ....[40]....
        /*0308*/ 	.word	0x00006d90
        /*030c*/ 	.word	0x00000009
        /*0310*/ 	.word	0x00000000
        /*0314*/ 	.short	0x010a
        /*0316*/ 	.byte	0x3f
	.zero		1


	//   ....[41]....
        /*0318*/ 	.word	0x00006e20
        /*031c*/ 	.word	0x00000008
        /*0320*/ 	.word	0x00000000
        /*0324*/ 	.short	0x010a
        /*0326*/ 	.byte	0x3f
	.zero		1


	//   ....[42]....
        /*0328*/ 	.word	0x00006eb0
        /*032c*/ 	.word	0x00000009
        /*0330*/ 	.word	0x00000000
        /*0334*/ 	.short	0x010a
        /*0336*/ 	.byte	0x3f
	.zero		1


	//   ....[43]....
        /*0338*/ 	.word	0x00006f40
        /*033c*/ 	.word	0x00000008
        /*0340*/ 	.word	0x00000000
        /*0344*/ 	.short	0x010a
        /*0346*/ 	.byte	0x3f
	.zero		1


	//   ....[44]....
        /*0348*/ 	.word	0x00006fd0
        /*034c*/ 	.word	0x00000009
        /*0350*/ 	.word	0x00000000
        /*0354*/ 	.short	0x010a
        /*0356*/ 	.byte	0x3f
	.zero		1


	//   ....[45]....
        /*0358*/ 	.word	0x00007060
        /*035c*/ 	.word	0x00000008
        /*0360*/ 	.word	0x00000000
        /*0364*/ 	.short	0x010a
        /*0366*/ 	.byte	0x3f
	.zero		1


	//   ....[46]....
        /*0368*/ 	.word	0x000070f0
        /*036c*/ 	.word	0x00000009
        /*0370*/ 	.word	0x00000000
        /*0374*/ 	.short	0x010a
        /*0376*/ 	.byte	0x3f
	.zero		1


	//   ....[47]....
        /*0378*/ 	.word	0x00007180
        /*037c*/ 	.word	0x00000008
        /*0380*/ 	.word	0x00000000
        /*0384*/ 	.short	0x010a
        /*0386*/ 	.byte	0x3f
	.zero		1


	//   ....[48]....
        /*0388*/ 	.word	0x00007210
        /*038c*/ 	.word	0x00000009
        /*0390*/ 	.word	0x00000000
        /*0394*/ 	.short	0x010a
        /*0396*/ 	.byte	0x3f
	.zero		1


	//   ....[49]....
        /*0398*/ 	.word	0x000072a0
        /*039c*/ 	.word	0x00000008
        /*03a0*/ 	.word	0x00000000
        /*03a4*/ 	.short	0x010a
        /*03a6*/ 	.byte	0x3f
	.zero		1


	//   ....[50]....
        /*03a8*/ 	.word	0x00007330
        /*03ac*/ 	.word	0x0000000b
        /*03b0*/ 	.word	0x00000000
        /*03b4*/ 	.short	0x010a
        /*03b6*/ 	.byte	0x3f
	.zero		1


	//   ....[51]....
        /*03b8*/ 	.word	0x000073c0
        /*03bc*/ 	.word	0x00000003
        /*03c0*/ 	.word	0x00000000
        /*03c4*/ 	.short	0x010a
        /*03c6*/ 	.byte	0x3f
	.zero		1


	//   ....[52]....
        /*03c8*/ 	.word	0x00007420
        /*03cc*/ 	.word	0x00000003
        /*03d0*/ 	.word	0x00000000
        /*03d4*/ 	.short	0x010a
        /*03d6*/ 	.byte	0x3f
	.zero		1


	//   ....[53]....
        /*03d8*/ 	.word	0x00007470
        /*03dc*/ 	.word	0x00000005
        /*03e0*/ 	.word	0x00000000
        /*03e4*/ 	.short	0x010a
        /*03e6*/ 	.byte	0x3f
	.zero		1


	//   ....[54]....
        /*03e8*/ 	.word	0x00007540
        /*03ec*/ 	.word	0x00000017
        /*03f0*/ 	.word	0x00000070
        /*03f4*/ 	.short	0x010a
        /*03f6*/ 	.byte	0x3f
	.zero		1


	//   ....[55]....
        /*03f8*/ 	.word	0x00007610
        /*03fc*/ 	.word	0x00000007
        /*0400*/ 	.word	0x00000000
        /*0404*/ 	.short	0x010a
        /*0406*/ 	.byte	0x3f
	.zero		1


	//   ....[56]....
        /*0408*/ 	.word	0x00007660
        /*040c*/ 	.word	0x00000008
        /*0410*/ 	.word	0x00000000
        /*0414*/ 	.short	0x010a
        /*0416*/ 	.byte	0x3f
	.zero		1


	//   ....[57]....
        /*0418*/ 	.word	0x000076b0
        /*041c*/ 	.word	0x00000009
        /*0420*/ 	.word	0x00000000
        /*0424*/ 	.short	0x010a
        /*0426*/ 	.byte	0x3f
	.zero		1


	//   ....[58]....
        /*0428*/ 	.word	0x00007700
        /*042c*/ 	.word	0x00000008
        /*0430*/ 	.word	0x00000000
        /*0434*/ 	.short	0x010a
        /*0436*/ 	.byte	0x3f
	.zero		1


	//   ....[59]....
        /*0438*/ 	.word	0x00007750
        /*043c*/ 	.word	0x00000009
        /*0440*/ 	.word	0x00000000
        /*0444*/ 	.short	0x010a
        /*0446*/ 	.byte	0x3f
	.zero		1


	//   ....[60]....
        /*0448*/ 	.word	0x000077a0
        /*044c*/ 	.word	0x00000008
        /*0450*/ 	.word	0x00000000
        /*0454*/ 	.short	0x010a
        /*0456*/ 	.byte	0x3f
	.zero		1


	//   ....[61]....
        /*0458*/ 	.word	0x000077f0
        /*045c*/ 	.word	0x00000009
        /*0460*/ 	.word	0x00000000
        /*0464*/ 	.short	0x010a
        /*0466*/ 	.byte	0x3f
	.zero		1


	//   ....[62]....
        /*0468*/ 	.word	0x00007840
        /*046c*/ 	.word	0x00000008
        /*0470*/ 	.word	0x00000000
        /*0474*/ 	.short	0x010a
        /*0476*/ 	.byte	0x3f
	.zero		1


	//   ....[63]....
        /*0478*/ 	.word	0x00007890
        /*047c*/ 	.word	0x00000009
        /*0480*/ 	.word	0x00000000
        /*0484*/ 	.short	0x010a
        /*0486*/ 	.byte	0x3f
	.zero		1


	//   ....[64]....
        /*0488*/ 	.word	0x000078e0
        /*048c*/ 	.word	0x00000008
        /*0490*/ 	.word	0x00000000
        /*0494*/ 	.short	0x010a
        /*0496*/ 	.byte	0x3f
	.zero		1


	//   ....[65]....
        /*0498*/ 	.word	0x00007930
        /*049c*/ 	.word	0x00000009
        /*04a0*/ 	.word	0x00000000
        /*04a4*/ 	.short	0x010a
        /*04a6*/ 	.byte	0x3f
	.zero		1


	//   ....[66]....
        /*04a8*/ 	.word	0x00007980
        /*04ac*/ 	.word	0x00000008
        /*04b0*/ 	.word	0x00000000
        /*04b4*/ 	.short	0x010a
        /*04b6*/ 	.byte	0x3f
	.zero		1


	//   ....[67]....
        /*04b8*/ 	.word	0x000079d0
        /*04bc*/ 	.word	0x0000000b
        /*04c0*/ 	.word	0x00000000
        /*04c4*/ 	.short	0x010a
        /*04c6*/ 	.byte	0x3f
	.zero		1


	//----- nvinfo : EIATTR_NUM_MBARRIERS
	.align		4
.L_35:
        /*04c8*/ 	.byte	0x03, 0x38
        /*04ca*/ 	.short	0x001e


	//----- nvinfo : EIATTR_EXIT_INSTR_OFFSETS
	.align		4
        /*04cc*/ 	.byte	0x04, 0x1c
        /*04ce*/ 	.short	(.L_37 - .L_36)


	//   ....[0]....
.L_36:
        /*04d0*/ 	.word	0x00000a50


	//   ....[1]....
        /*04d4*/ 	.word	0x00001260


	//   ....[2]....
        /*04d8*/ 	.word	0x000058b0


	//   ....[3]....
        /*04dc*/ 	.word	0x00005e10


	//   ....[4]....
        /*04e0*/ 	.word	0x00007410


	//----- nvinfo : EIATTR_MAX_THREADS
	.align		4
.L_37:
        /*04e4*/ 	.byte	0x04, 0x05
        /*04e6*/ 	.short	(.L_39 - .L_38)
.L_38:
        /*04e8*/ 	.word	0x00000180
        /*04ec*/ 	.word	0x00000001
        /*04f0*/ 	.word	0x00000001


	//----- nvinfo : EIATTR_CRS_STACK_SIZE
	.align		4
.L_39:
        /*04f4*/ 	.byte	0x04, 0x1e
        /*04f6*/ 	.short	(.L_41 - .L_40)
.L_40:
        /*04f8*/ 	.word	0x00000000


	//----- nvinfo : EIATTR_CBANK_PARAM_SIZE
	.align		4
.L_41:
        /*04fc*/ 	.byte	0x03, 0x19
        /*04fe*/ 	.short	0x0470


	//----- nvinfo : EIATTR_PARAM_CBANK
	.align		4
        /*0500*/ 	.byte	0x04, 0x0a
        /*0502*/ 	.short	(.L_43 - .L_42)
	.align		4
.L_42:
        /*0504*/ 	.word	index@(.nv.constant0._ZN7cutlass13device_kernelINS_4gemm6kernel13GemmUniversalIN4cute5tupleIJiiiiEEENS1_10collective13CollectiveMmaINS1_34MainloopSm90TmaGmmaWarpSpecializedILi14ENS5_IJNS4_1CILi1EEENSA_ILi2EEESB_EEENS1_35KernelTmaWarpSpecializedCooperativeEEENS5_IJNSA_ILi128EEESG_NSA_ILi64EEEEEEaNS5_IJlSB_lEEEaSJ_NS4_8TiledMMAINS4_8MMA_AtomIJNS4_4SM904GMMA27MMA_64x128x32_S32S8S8_SS_TNEEEENS4_6LayoutINS5_IJSC_SB_SB_EEENS5_IJSB_NSA_ILi0EEESS_EEEEENS5_IJNS4_10UnderscoreESV_SV_EEEEENS4_23SM90_TMA_LOAD_MULTICASTENS4_14ComposedLayoutINS4_7SwizzleILi2ELi4ELi3EEENS4_18smem_ptr_flag_bitsILi8EEENSQ_INS5_IJNSA_ILi8EEESH_EEENS5_IJSH_SB_EEEEEEEvNS4_8identityENS4_13SM90_TMA_LOADES18_vS19_EENS_8epilogue10collective6detail29Sm90TmaWarpSpecializedAdapterINS1D_15DefaultEpilogueIaSJ_SJ_NS1C_6thread17LinearCombinationIaLi1EiiLNS1H_9ScaleType4KindE0ELNS_15FloatRoundStyleE2EaEENS1_15EpilogueDefaultEEEEEvvEEEEvNT_6ParamsE)
        /*0508*/ 	.short	0x0210
        /*050a*/ 	.short	0x0470


	//----- nvinfo : EIATTR_SW_WAR
	.align		4
.L_43:
        /*050c*/ 	.byte	0x04, 0x36
        /*050e*/ 	.short	(.L_45 - .L_44)
.L_44:
        /*0510*/ 	.word	0x00000008
.L_45:


//--------------------- .nv.callgraph             --------------------------
	.section	.nv.callgraph,"",@"SHT_CUDA_CALLGRAPH"
	.align	4
	.sectionentsize	8
	.align		4
        /*0000*/ 	.word	0x00000000
	.align		4
        /*0004*/ 	.word	0xffffffff
	.align		4
        /*0008*/ 	.word	index@(_ZN7cutlass13device_kernelINS_4gemm6kernel13GemmUniversalIN4cute5tupleIJiiiiEEENS1_10collective13CollectiveMmaINS1_34MainloopSm90TmaGmmaWarpSpecializedILi14ENS5_IJNS4_1CILi1EEENSA_ILi2EEESB_EEENS1_35KernelTmaWarpSpecializedCooperativeEEENS5_IJNSA_ILi128EEESG_NSA_ILi64EEEEEEaNS5_IJlSB_lEEEaSJ_NS4_8TiledMMAINS4_8MMA_AtomIJNS4_4SM904GMMA27MMA_64x128x32_S32S8S8_SS_TNEEEENS4_6LayoutINS5_IJSC_SB_SB_EEENS5_IJSB_NSA_ILi0EEESS_EEEEENS5_IJNS4_10UnderscoreESV_SV_EEEEENS4_23SM90_TMA_LOAD_MULTICASTENS4_14ComposedLayoutINS4_7SwizzleILi2ELi4ELi3EEENS4_18smem_ptr_flag_bitsILi8EEENSQ_INS5_IJNSA_ILi8EEESH_EEENS5_IJSH_SB_EEEEEEEvNS4_8identityENS4_13SM90_TMA_LOADES18_vS19_EENS_8epilogue10collective6detail29Sm90TmaWarpSpecializedAdapterINS1D_15DefaultEpilogueIaSJ_SJ_NS1C_6thread17LinearCombinationIaLi1EiiLNS1H_9ScaleType4KindE0ELNS_15FloatRoundStyleE2EaEENS1_15EpilogueDefaultEEEEEvvEEEEvNT_6ParamsE)
	.align		4
        /*000c*/ 	.word	index@(__assertfail)
	.align		4
        /*0010*/ 	.word	0x00000000
	.align		4
        /*0014*/ 	.word	0xfffffffe
	.align		4
        /*0018*/ 	.word	0x00000000
	.align		4
        /*001c*/ 	.word	0xfffffffd
	.align		4
        /*0020*/ 	.word	0x00000000
	.align		4
        /*0024*/ 	.word	0xfffffffc


//--------------------- .nv.constant4             --------------------------
	.section	.nv.constant4,"a",@progbits
	.align	8
	.align		8
.nv.constant4:
        /*0000*/ 	.dword	__assertfail
	.align		8
        /*0008*/ 	.dword	__unnamed_1
	.align		8
        /*0010*/ 	.dword	_ZN39_INTERNAL_df53c0ad_4_k_cu_24deef65_43624cuda3std3__45__cpo5beginE
	.align		8
        /*0018*/ 	.dword	_ZN39_INTERNAL_df53c0ad_4_k_cu_24deef65_43624cuda3std3__45__cpo3endE
	.align		8
        /*0020*/ 	.dword	_ZN39_INTERNAL_df53c0ad_4_k_cu_24deef65_43624cuda3std3__45__cpo6cbeginE
	.align		8
        /*0028*/ 	.dword	_ZN39_INTERNAL_df53c0ad_4_k_cu_24deef65_43624cuda3std3__45__cpo4cendE
	.align		8
        /*0030*/ 	.dword	_ZN39_INTERNAL_df53c0ad_4_k_cu_24deef65_43624cuda3std3__441_GLOBAL__N__df53c0ad_4_k_cu_24deef65_43626ignoreE
	.align		8
        /*0038*/ 	.dword	_ZN39_INTERNAL_df53c0ad_4_k_cu_24deef65_43624cuda3std3__419piecewise_constructE
	.align		8
        /*0040*/ 	.dword	_ZN39_INTERNAL_df53c0ad_4_k_cu_24deef65_43624cuda3std3__48in_placeE
	.align		8
        /*0048*/ 	.dword	_ZN39_INTERNAL_df53c0ad_4_k_cu_24deef65_43624cuda3std6ranges3__45__cpo4swapE
	.align		8
        /*0050*/ 	.dword	_ZN39_INTERNAL_df53c0ad_4_k_cu_24deef65_43624cuda3std6ranges3__45__cpo9iter_moveE
	.align		8
        /*0058*/ 	.dword	_ZN39_INTERNAL_df53c0ad_4_k_cu_24deef65_43624cute7productE
	.align		8
        /*0060*/ 	.dword	_ZN39_INTERNAL_df53c0ad_4_k_cu_24deef65_43624cute1_E
	.align		8
        /*0068*/ 	.dword	$str$22
	.align		8
        /*0070*/ 	.dword	$str$23


//--------------------- .text._ZN7cutlass13device_kernelINS_4gemm6kernel13GemmUniversalIN4cute5tupleIJiiiiEEENS1_10collective13CollectiveMmaINS1_34MainloopSm90TmaGmmaWarpSpecializedILi14ENS5_IJNS4_1CILi1EEENSA_ILi2EEESB_EEENS1_35KernelTmaWarpSpecializedCooperativeEEENS5_IJNSA_ILi128EEESG_NSA_ILi64EEEEEEaNS5_IJlSB_lEEEaSJ_NS4_8TiledMMAINS4_8MMA_AtomIJNS4_4SM904GMMA27MMA_64x128x32_S32S8S8_SS_TNEEEENS4_6LayoutINS5_IJSC_SB_SB_EEENS5_IJSB_NSA_ILi0EEESS_EEEEENS5_IJNS4_10UnderscoreESV_SV_EEEEENS4_23SM90_TMA_LOAD_MULTICASTENS4_14ComposedLayoutINS4_7SwizzleILi2ELi4ELi3EEENS4_18smem_ptr_flag_bitsILi8EEENSQ_INS5_IJNSA_ILi8EEESH_EEENS5_IJSH_SB_EEEEEEEvNS4_8identityENS4_13SM90_TMA_LOADES18_vS19_EENS_8epilogue10collective6detail29Sm90TmaWarpSpecializedAdapterINS1D_15DefaultEpilogueIaSJ_SJ_NS1C_6thread17LinearCombinationIaLi1EiiLNS1H_9ScaleType4KindE0ELNS_15FloatRoundStyleE2EaEENS1_15EpilogueDefaultEEEEEvvEEEEvNT_6ParamsE --------------------------
	.section	.text._ZN7cutlass13device_kernelINS_4gemm6kernel13GemmUniversalIN4cute5tupleIJiiiiEEENS1_10collective13CollectiveMmaINS1_34MainloopSm90TmaGmmaWarpSpecializedILi14ENS5_IJNS4_1CILi1EEENSA_ILi2EEESB_EEENS1_35KernelTmaWarpSpecializedCooperativeEEENS5_IJNSA_ILi128EEESG_NSA_ILi64EEEEEEaNS5_IJlSB_lEEEaSJ_NS4_8TiledMMAINS4_8MMA_AtomIJNS4_4SM904GMMA27MMA_64x128x32_S32S8S8_SS_TNEEEENS4_6LayoutINS5_IJSC_SB_SB_EEENS5_IJSB_NSA_ILi0EEESS_EEEEENS5_IJNS4_10UnderscoreESV_SV_EEEEENS4_23SM90_TMA_LOAD_MULTICASTENS4_14ComposedLayoutINS4_7SwizzleILi2ELi4ELi3EEENS4_18smem_ptr_flag_bitsILi8EEENSQ_INS5_IJNSA_ILi8EEESH_EEENS5_IJSH_SB_EEEEEEEvNS4_8identityENS4_13SM90_TMA_LOADES18_vS19_EENS_8epilogue10collective6detail29Sm90TmaWarpSpecializedAdapterINS1D_15DefaultEpilogueIaSJ_SJ_NS1C_6thread17LinearCombinationIaLi1EiiLNS1H_9ScaleType4KindE0ELNS_15FloatRoundStyleE2EaEENS1_15EpilogueDefaultEEEEEvvEEEEvNT_6ParamsE,"ax",@progbits
	.align	128
.text._ZN7cutlass13device_kernelINS_4gemm6kernel13GemmUniversalIN4cute5tupleIJiiiiEEENS1_10collective13CollectiveMmaINS1_34MainloopSm90TmaGmmaWarpSpecializedILi14ENS5_IJNS4_1CILi1EEENSA_ILi2EEESB_EEENS1_35KernelTmaWarpSpecializedCooperativeEEENS5_IJNSA_ILi128EEESG_NSA_ILi64EEEEEEaNS5_IJlSB_lEEEaSJ_NS4_8TiledMMAINS4_8MMA_AtomIJNS4_4SM904GMMA27MMA_64x128x32_S32S8S8_SS_TNEEEENS4_6LayoutINS5_IJSC_SB_SB_EEENS5_IJSB_NSA_ILi0EEESS_EEEEENS5_IJNS4_10UnderscoreESV_SV_EEEEENS4_23SM90_TMA_LOAD_MULTICASTENS4_14ComposedLayoutINS4_7SwizzleILi2ELi4ELi3EEENS4_18smem_ptr_flag_bitsILi8EEENSQ_INS5_IJNSA_ILi8EEESH_EEENS5_IJSH_SB_EEEEEEEvNS4_8identityENS4_13SM90_TMA_LOADES18_vS19_EENS_8epilogue10collective6detail29Sm90TmaWarpSpecializedAdapterINS1D_15DefaultEpilogueIaSJ_SJ_NS1C_6thread17LinearCombinationIaLi1EiiLNS1H_9ScaleType4KindE0ELNS_15FloatRoundStyleE2EaEENS1_15EpilogueDefaultEEEEEvvEEEEvNT_6ParamsE:
        .type           _ZN7cutlass13device_kernelINS_4gemm6kernel13GemmUniversalIN4cute5tupleIJiiiiEEENS1_10collective13CollectiveMmaINS1_34MainloopSm90TmaGmmaWarpSpecializedILi14ENS5_IJNS4_1CILi1EEENSA_ILi2EEESB_EEENS1_35KernelTmaWarpSpecializedCooperativeEEENS5_IJNSA_ILi128EEESG_NSA_ILi64EEEEEEaNS5_IJlSB_lEEEaSJ_NS4_8TiledMMAINS4_8MMA_AtomIJNS4_4SM904GMMA27MMA_64x128x32_S32S8S8_SS_TNEEEENS4_6LayoutINS5_IJSC_SB_SB_EEENS5_IJSB_NSA_ILi0EEESS_EEEEENS5_IJNS4_10UnderscoreESV_SV_EEEEENS4_23SM90_TMA_LOAD_MULTICASTENS4_14ComposedLayoutINS4_7SwizzleILi2ELi4ELi3EEENS4_18smem_ptr_flag_bitsILi8EEENSQ_INS5_IJNSA_ILi8EEESH_EEENS5_IJSH_SB_EEEEEEEvNS4_8identityENS4_13SM90_TMA_LOADES18_vS19_EENS_8epilogue10collective6detail29Sm90TmaWarpSpecializedAdapterINS1D_15DefaultEpilogueIaSJ_SJ_NS1C_6thread17LinearCombinationIaLi1EiiLNS1H_9ScaleType4KindE0ELNS_15FloatRoundStyleE2EaEENS1_15EpilogueDefaultEEEEEvvEEEEvNT_6ParamsE,@function
        .size           _ZN7cutlass13device_kernelINS_4gemm6kernel13GemmUniversalIN4cute5tupleIJiiiiEEENS1_10collective13CollectiveMmaINS1_34MainloopSm90TmaGmmaWarpSpecializedILi14ENS5_IJNS4_1CILi1EEENSA_ILi2EEESB_EEENS1_35KernelTmaWarpSpecializedCooperativeEEENS5_IJNSA_ILi128EEESG_NSA_ILi64EEEEEEaNS5_IJlSB_lEEEaSJ_NS4_8TiledMMAINS4_8MMA_AtomIJNS4_4SM904GMMA27MMA_64x128x32_S32S8S8_SS_TNEEEENS4_6LayoutINS5_IJSC_SB_SB_EEENS5_IJSB_NSA_ILi0EEESS_EEEEENS5_IJNS4_10UnderscoreESV_SV_EEEEENS4_23SM90_TMA_LOAD_MULTICASTENS4_14ComposedLayoutINS4_7SwizzleILi2ELi4ELi3EEENS4_18smem_ptr_flag_bitsILi8EEENSQ_INS5_IJNSA_ILi8EEESH_EEENS5_IJSH_SB_EEEEEEEvNS4_8identityENS4_13SM90_TMA_LOADES18_vS19_EENS_8epilogue10collective6detail29Sm90TmaWarpSpecializedAdapterINS1D_15DefaultEpilogueIaSJ_SJ_NS1C_6thread17LinearCombinationIaLi1EiiLNS1H_9ScaleType4KindE0ELNS_15FloatRoundStyleE2EaEENS1_15EpilogueDefaultEEEEEvvEEEEvNT_6ParamsE,(.L_x_224 - _ZN7cutlass13device_kernelINS_4gemm6kernel13GemmUniversalIN4cute5tupleIJiiiiEEENS1_10collective13CollectiveMmaINS1_34MainloopSm90TmaGmmaWarpSpecializedILi14ENS5_IJNS4_1CILi1EEENSA_ILi2EEESB_EEENS1_35KernelTmaWarpSpecializedCooperativeEEENS5_IJNSA_ILi128EEESG_NSA_ILi64EEEEEEaNS5_IJlSB_lEEEaSJ_NS4_8TiledMMAINS4_8MMA_AtomIJNS4_4SM904GMMA27MMA_64x128x32_S32S8S8_SS_TNEEEENS4_6LayoutINS5_IJSC_SB_SB_EEENS5_IJSB_NSA_ILi0EEESS_EEEEENS5_IJNS4_10UnderscoreESV_SV_EEEEENS4_23SM90_TMA_LOAD_MULTICASTENS4_14ComposedLayoutINS4_7SwizzleILi2ELi4ELi3EEENS4_18smem_ptr_flag_bitsILi8EEENSQ_INS5_IJNSA_ILi8EEESH_EEENS5_IJSH_SB_EEEEEEEvNS4_8identityENS4_13SM90_TMA_LOADES18_vS19_EENS_8epilogue10collective6detail29Sm90TmaWarpSpecializedAdapterINS1D_15DefaultEpilogueIaSJ_SJ_NS1C_6thread17LinearCombinationIaLi1EiiLNS1H_9ScaleType4KindE0ELNS_15FloatRoundStyleE2EaEENS1_15EpilogueDefaultEEEEEvvEEEEvNT_6ParamsE)
        .other          _ZN7cutlass13device_kernelINS_4gemm6kernel13GemmUniversalIN4cute5tupleIJiiiiEEENS1_10collective13CollectiveMmaINS1_34MainloopSm90TmaGmmaWarpSpecializedILi14ENS5_IJNS4_1CILi1EEENSA_ILi2EEESB_EEENS1_35KernelTmaWarpSpecializedCooperativeEEENS5_IJNSA_ILi128EEESG_NSA_ILi64EEEEEEaNS5_IJlSB_lEEEaSJ_NS4_8TiledMMAINS4_8MMA_AtomIJNS4_4SM904GMMA27MMA_64x128x32_S32S8S8_SS_TNEEEENS4_6LayoutINS5_IJSC_SB_SB_EEENS5_IJSB_NSA_ILi0EEESS_EEEEENS5_IJNS4_10UnderscoreESV_SV_EEEEENS4_23SM90_TMA_LOAD_MULTICASTENS4_14ComposedLayoutINS4_7SwizzleILi2ELi4ELi3EEENS4_18smem_ptr_flag_bitsILi8EEENSQ_INS5_IJNSA_ILi8EEESH_EEENS5_IJSH_SB_EEEEEEEvNS4_8identityENS4_13SM90_TMA_LOADES18_vS19_EENS_8epilogue10collective6detail29Sm90TmaWarpSpecializedAdapterINS1D_15DefaultEpilogueIaSJ_SJ_NS1C_6thread17LinearCombinationIaLi1EiiLNS1H_9ScaleType4KindE0ELNS_15FloatRoundStyleE2EaEENS1_15EpilogueDefaultEEEEEvvEEEEvNT_6ParamsE,@"STO_CUDA_ENTRY STV_DEFAULT"
_ZN7cutlass13device_kernelINS_4gemm6kernel13GemmUniversalIN4cute5tupleIJiiiiEEENS1_10collective13CollectiveMmaINS1_34MainloopSm90TmaGmmaWarpSpecializedILi14ENS5_IJNS4_1CILi1EEENSA_ILi2EEESB_EEENS1_35KernelTmaWarpSpecializedCooperativeEEENS5_IJNSA_ILi128EEESG_NSA_ILi64EEEEEEaNS5_IJlSB_lEEEaSJ_NS4_8TiledMMAINS4_8MMA_AtomIJNS4_4SM904GMMA27MMA_64x128x32_S32S8S8_SS_TNEEEENS4_6LayoutINS5_IJSC_SB_SB_EEENS5_IJSB_NSA_ILi0EEESS_EEEEENS5_IJNS4_10UnderscoreESV_SV_EEEEENS4_23SM90_TMA_LOAD_MULTICASTENS4_14ComposedLayoutINS4_7SwizzleILi2ELi4ELi3EEENS4_18smem_ptr_flag_bitsILi8EEENSQ_INS5_IJNSA_ILi8EEESH_EEENS5_IJSH_SB_EEEEEEEvNS4_8identityENS4_13SM90_TMA_LOADES18_vS19_EENS_8epilogue10collective6detail29Sm90TmaWarpSpecializedAdapterINS1D_15DefaultEpilogueIaSJ_SJ_NS1C_6thread17LinearCombinationIaLi1EiiLNS1H_9ScaleType4KindE0ELNS_15FloatRoundStyleE2EaEENS1_15EpilogueDefaultEEEEEvvEEEEvNT_6ParamsE:
[----:B------:R-:W0:Y:S01]  /*0000*/  LDC R1, c[0x0][0x28] ;  /* 0x00000a00ff017b82 */ /* 0x000e220000000800 */
[----:B------:R-:W1:Y:S01]  /*0010*/  S2R R18, SR_TID.X ;  /* 0x0000000000127919 */ /* 0x000e620000002100 */
[----:B------:R-:W-:Y:S01]  /*0020*/  ELECT P0, URZ, PT ;  /* 0x00000000003f782f */ /* 0x000fe20003800000 */
[----:B------:R-:W-:Y:S01]  /*0030*/  BSSY B0, `(.L_x_0) ;  /* 0x000000f000007945 */ /* 0x000fe20003800000 */
[--C-:B-1----:R-:W-:Y:S02]  /*0040*/  SHF.R.U32.HI R0, RZ, 0x5, R18.reuse ;  /* 0x00000005ff007819 */ /* 0x102fe40000011612 */
[----:B------:R-:W-:-:S03]  /*0050*/  SHF.R.U32.HI R3, RZ, 0x7, R18 ;  /* 0x00000007ff037819 */ /* 0x000fc60000011612 */
[----:B------:R-:W1:Y:S04]  /*0060*/  SHFL.IDX PT, R2, R0, RZ, 0x1f ;  /* 0x00001fff00027589 */ /* 0x000e6800000e0000 */
[----:B------:R2:W3:Y:S01]  /*0070*/  SHFL.IDX PT, R5, R3, RZ, 0x1f ;  /* 0x00001fff03057589 */ /* 0x0004e200000e0000 */
[----:B-1----:R-:W-:-:S13]  /*0080*/  ISETP.NE.OR P0, PT, R2, RZ, !P0 ;  /* 0x000000ff0200720c */ /* 0x002fda0004705670 */
[----:B0-23--:R-:W-:Y:S05]  /*0090*/  @P0 BRA `(.L_x_1) ;  /* 0x0000000000200947 */ /* 0x00dfea0003800000 */
[----:B------:R-:W-:Y:S02]  /*00a0*/  ULDC.64 UR4, c[0x0][0x198] ;  /* 0x0000660000047ab9 */ /* 0x000fe40000000a00 */
[----:B------:R-:W-:Y:S02]  /*00b0*/  UIADD3 UR6, UP0, UR4, 0xf0, URZ ;  /* 0x000000f004067890 */ /* 0x000fe4000ff1e03f */
[----:B------:R-:W-:Y:S02]  /*00c0*/  UIADD3 UR4, UP1, UR4, 0x1f0, URZ ;  /* 0x000001f004047890 */ /* 0x000fe4000ff3e03f */
[----:B------:R-:W-:Y:S02]  /*00d0*/  UIADD3.X UR7, URZ, UR5, URZ, UP0, !UPT ;  /* 0x000000053f077290 */ /* 0x000fe400087fe43f */
[----:B------:R-:W-:-:S07]  /*00e0*/  UIADD3.X UR5, URZ, UR5, URZ, UP1, !UPT ;  /* 0x000000053f057290 */ /* 0x000fce0008ffe43f */
[----:B------:R0:W-:Y:S02]  /*00f0*/  UTMACCTL.PF [UR6] ;  /* 0x00000000060079b9 */ /* 0x0001e40008040000 */
[----:B------:R0:W-:Y:S02]  /*0100*/  UTMACCTL.PF [UR4] ;  /* 0x00000000040079b9 */ /* 0x0001e40008040000 */
[----:B0-----:R-:W-:Y:S01]  /*0110*/  NOP ;  /* 0x0000000000007918 */ /* 0x001fe20000000000 */
.L_x_1:
[----:B------:R-:W-:Y:S05]  /*0120*/  BSYNC B0 ;  /* 0x0000000000007941 */ /* 0x000fea0003800000 */
.L_x_0:
[----:B------:R-:W0:Y:S02]  /*0130*/  SHFL.IDX PT, R3, R0, RZ, 0x1f ;  /* 0x00001fff00037589 */ /* 0x000e2400000e0000 */
[----:B0-----:R-:W-:-:S13]  /*0140*/  ISETP.NE.AND P0, PT, R3, RZ, PT ;  /* 0x000000ff0300720c */ /* 0x001fda0003f05270 */
[----:B------:R-:W-:Y:S05]  /*0150*/  @P0 BRA `(.L_x_2) ;  /* 0x0000000000b40947 */ /* 0x000fea0003800000 */
[----:B------:R-:W-:Y:S01]  /*0160*/  ELECT P0, URZ, PT ;  /* 0x00000000003f782f */ /* 0x000fe20003800000 */
[----:B------:R-:W-:-:S12]  /*0170*/  BSSY B0, `(.L_x_2) ;  /* 0x000002b000007945 */ /* 0x000fd80003800000 */
[----:B------:R-:W-:Y:S05]  /*0180*/  @!P0 BRA `(.L_x_3) ;  /* 0x0000000000a48947 */ /* 0x000fea0003800000 */
[----:B------:R-:W0:Y:S01]  /*0190*/  S2UR UR8, SR_CgaCtaId ;  /* 0x00000000000879c3 */ /* 0x000e220000008800 */
[----:B------:R-:W-:Y:S01]  /*01a0*/  UMOV UR4, 0x400 ;  /* 0x0000040000047882 */ /* 0x000fe20000000000 */
[----:B------:R-:W-:Y:S01]  /*01b0*/  UMOV UR5, 0x1 ;  /* 0x0000000100057882 */ /* 0x000fe20000000000 */
[----:B------:R-:W-:Y:S02]  /*01c0*/  UMOV UR6, 0x4 ;  /* 0x0000000400067882 */ /* 0x000fe40000000000 */
[----:B------:R-:W-:-:S04]  /*01d0*/  UIADD3 UR6, -UR6, 0x100000, URZ ;  /* 0x0010000006067890 */ /* 0x000fc8000fffe13f */
[----:B------:R-:W-:Y:S02]  /*01e0*/  USHF.L.U32 UR7, UR6, 0xb, URZ ;  /* 0x0000000b06077899 */ /* 0x000fe4000800063f */
[----:B------:R-:W-:Y:S02]  /*01f0*/  USHF.L.U32 UR6, UR6, 0x1, URZ ;  /* 0x0000000106067899 */ /* 0x000fe4000800063f */
[----:B0-----:R-:W-:Y:S02]  /*0200*/  ULEA UR8, UR8, UR4, 0x18 ;  /* 0x0000000408087291 */ /* 0x001fe4000f8ec03f */
[----:B------:R-:W-:-:S04]  /*0210*/  UIADD3 UR4, -UR5, 0x100000, URZ ;  /* 0x0010000005047890 */ /* 0x000fc8000fffe13f */
[----:B------:R-:W-:Y:S02]  /*0220*/  USHF.L.U32 UR5, UR4, 0xb, URZ ;  /* 0x0000000b04057899 */ /* 0x000fe4000800063f */
[----:B------:R-:W-:Y:S01]  /*0230*/  USHF.L.U32 UR4, UR4, 0x1, URZ ;  /* 0x0000000104047899 */ /* 0x000fe2000800063f */
[----:B------:R-:W0:Y:S11]  /*0240*/  FENCE.VIEW.ASYNC.S ;  /* 0x00000000000073c6 */ /* 0x000e360000000000 */
[----:B0-----:R0:W1:Y:S01]  /*0250*/  SYNCS.EXCH.64 URZ, [UR8], UR4 ;  /* 0x00000004083f75b2 */ /* 0x0010620008000100 */
[----:B------:R0:W2:Y:S01]  /*0260*/  SYNCS.EXCH.64 URZ, [UR8+0x70], UR6 ;  /* 0x00007006083f75b2 */ /* 0x0000a20008000100 */
[----:B------:R0:W3:Y:S01]  /*0270*/  SYNCS.EXCH.64 URZ, [UR8+0x8], UR4 ;  /* 0x00000804083f75b2 */ /* 0x0000e20008000100 */
[----:B------:R0:W4:Y:S01]  /*0280*/  SYNCS.EXCH.64 URZ, [UR8+0x78], UR6 ;  /* 0x00007806083f75b2 */ /* 0x0001220008000100 */
[----:B------:R0:W0:Y:S01]  /*0290*/  SYNCS.EXCH.64 URZ, [UR8+0x10], UR4 ;  /* 0x00001004083f75b2 */ /* 0x0000220008000100 */
        /* <DEDUP_REMOVED lines=23> */
[----:B-1234-:R-:W-:Y:S01]  /*0410*/  NOP ;  /* 0x0000000000007918 */ /* 0x01efe20000000000 */
.L_x_3:
[----:B0-----:R-:W-:Y:S05]  /*0420*/  BSYNC B0 ;  /* 0x0000000000007941 */ /* 0x001fea0003800000 */
.L_x_2:
[----:B------:R-:W-:Y:S01]  /*0430*/  SHF.R.S32.HI R7, RZ, 0x1f, R18 ;  /* 0x0000001fff077819 */ /* 0x000fe20000011412 */
[----:B------:R-:W0:Y:S01]  /*0440*/  SHFL.IDX PT, R0, R0, RZ, 0x1f ;  /* 0x00001fff00007589 */ /* 0x000e2200000e0000 */
[----:B------:R-:W1:Y:S01]  /*0450*/  S2UR UR8, SR_CTAID.X ;  /* 0x00000000000879c3 */ /* 0x000e620000002500 */
[----:B------:R-:W-:Y:S02]  /*0460*/  ELECT P0, URZ, PT ;  /* 0x00000000003f782f */ /* 0x000fe40003800000 */
[----:B------:R-:W-:Y:S01]  /*0470*/  LEA.HI R7, R7, R18, RZ, 0x7 ;  /* 0x0000001207077211 */ /* 0x000fe200078f38ff */
[----:B------:R-:W2:Y:S01]  /*0480*/  S2R R4, SR_CTAID.Y ;  /* 0x0000000000047919 */ /* 0x000ea20000002600 */
[----:B------:R-:W-:Y:S01]  /*0490*/  ULDC UR4, c[0x0][0x154] ;  /* 0x0000550000047ab9 */ /* 0x000fe20000000800 */
[----:B------:R-:W-:Y:S01]  /*04a0*/  NOP ;  /* 0x0000000000007918 */ /* 0x000fe20000000000 */
[----:B------:R-:W-:Y:S01]  /*04b0*/  LOP3.LUT R7, R7, 0xffffff80, RZ, 0xc0, !PT ;  /* 0xffffff8007077812 */ /* 0x000fe200078ec0ff */
[----:B------:R-:W-:Y:S01]  /*04c0*/  NOP ;  /* 0x0000000000007918 */ /* 0x000fe20000000000 */
[----:B------:R-:W3:Y:S03]  /*04d0*/  LDC R12, c[0x0][0x140] ;  /* 0x00005000ff0c7b82 */ /* 0x000ee60000000800 */
[----:B------:R-:W-:-:S05]  /*04e0*/  IMAD.IADD R7, R18, 0x1, -R7 ;  /* 0x0000000112077824 */ /* 0x000fca00078e0a07 */
[----:B------:R-:W-:Y:S02]  /*04f0*/  SHF.R.S32.HI R6, RZ, 0x1f, R7 ;  /* 0x0000001fff067819 */ /* 0x000fe40000011407 */
[----:B------:R-:W-:Y:S02]  /*0500*/  LOP3.LUT P2, RZ, R7, 0x7, RZ, 0xc0, !PT ;  /* 0x0000000707ff7812 */ /* 0x000fe4000784c0ff */
[----:B------:R-:W-:Y:S02]  /*0510*/  LEA.HI R6, R6, R7, RZ, 0x3 ;  /* 0x0000000706067211 */ /* 0x000fe400078f18ff */
[----:B0-----:R-:W-:Y:S02]  /*0520*/  ISETP.NE.OR P0, PT, R0, RZ, !P0 ;  /* 0x000000ff0000720c */ /* 0x001fe40004705670 */
[--C-:B------:R-:W-:Y:S02]  /*0530*/  SHF.R.S32.HI R0, RZ, 0x3, R6.reuse ;  /* 0x00000003ff007819 */ /* 0x100fe40000011406 */
[----:B------:R-:W-:-:S02]  /*0540*/  SHF.R.S32.HI R9, RZ, 0x1f, R6 ;  /* 0x0000001fff097819 */ /* 0x000fc40000011406 */
[----:B------:R-:W-:Y:S02]  /*0550*/  SHF.R.S32.HI R6, RZ, 0x1f, R3 ;  /* 0x0000001fff067819 */ /* 0x000fe40000011403 */
[----:B------:R-:W-:Y:S02]  /*0560*/  LEA.HI R9, R9, R0, RZ, 0x2 ;  /* 0x0000000009097211 */ /* 0x000fe400078f10ff */
[----:B------:R-:W-:Y:S02]  /*0570*/  LEA.HI R6, R6, R3, RZ, 0x2 ;  /* 0x0000000306067211 */ /* 0x000fe400078f10ff */
[----:B--2---:R-:W-:Y:S01]  /*0580*/  I2FP.F32.U32 R8, R4 ;  /* 0x0000000400087245 */ /* 0x004fe20000201000 */
[----:B------:R-:W-:Y:S01]  /*0590*/  VOTEU.ALL UP0, P0 ;  /* 0x00000000003f7886 */ /* 0x000fe20000000000 */
[----:B------:R-:W-:Y:S01]  /*05a0*/  LOP3.LUT R6, R6, 0x3ffffffc, RZ, 0xc0, !PT ;  /* 0x3ffffffc06067812 */ /* 0x000fe200078ec0ff */
[----:B------:R-:W-:Y:S01]  /*05b0*/  VOTEU.ALL UP1, P0 ;  /* 0x00000000003f7886 */ /* 0x000fe20000020000 */
[----:B------:R-:W-:Y:S01]  /*05c0*/  LOP3.LUT R9, R9, 0xfffffffc, RZ, 0xc0, !PT ;  /* 0xfffffffc09097812 */ /* 0x000fe200078ec0ff */
[----:B------:R-:W-:Y:S01]  /*05d0*/  FMUL R10, R8, UR4 ;  /* 0x00000004080a7c20 */ /* 0x000fe20008400000 */
[----:B------:R-:W0:Y:S01]  /*05e0*/  @!UP0 S2UR UR7, SR_CgaCtaId ;  /* 0x00000000000789c3 */ /* 0x000e220000008800 */
[----:B------:R-:W-:Y:S01]  /*05f0*/  IMAD.IADD R11, R3, 0x1, -R6 ;  /* 0x00000001030b7824 */ /* 0x000fe200078e0a06 */
[----:B-1----:R-:W-:Y:S01]  /*0600*/  I2FP.F32.U32 R6, UR8 ;  /* 0x0000000800067c45 */ /* 0x002fe20008201000 */
[----:B------:R-:W-:Y:S01]  /*0610*/  IMAD.IADD R0, R0, 0x1, -R9 ;  /* 0x0000000100007824 */ /* 0x000fe200078e0a09 */
[----:B------:R-:W-:Y:S01]  /*0620*/  ULDC UR4, c[0x0][0x150] ;  /* 0x0000540000047ab9 */ /* 0x000fe20000000800 */
[----:B------:R-:W1:Y:S01]  /*0630*/  F2I.U32.TRUNC.NTZ R10, R10 ;  /* 0x0000000a000a7305 */ /* 0x000e62000020f000 */
[----:B------:R-:W-:Y:S01]  /*0640*/  SHF.R.S32.HI R3, RZ, 0x1f, R2 ;  /* 0x0000001fff037819 */ /* 0x000fe20000011402 */
[----:B------:R-:W-:Y:S01]  /*0650*/  FMUL R6, R6, UR4 ;  /* 0x0000000406067c20 */ /* 0x000fe20008400000 */
[----:B------:R-:W2:Y:S01]  /*0660*/  LDC R9, c[0x0][0x148] ;  /* 0x00005200ff097b82 */ /* 0x000ea20000000800 */
[----:B------:R-:W-:Y:S01]  /*0670*/  IMAD R11, R11, 0x4, R0 ;  /* 0x000000040b0b7824 */ /* 0x000fe200078e0200 */
[----:B------:R-:W-:Y:S01]  /*0680*/  LEA.HI R3, R3, R2, RZ, 0x2 ;  /* 0x0000000203037211 */ /* 0x000fe200078f10ff */
[----:B------:R-:W-:Y:S01]  /*0690*/  UMOV UR4, 0x20 ;  /* 0x0000002000047882 */ /* 0x000fe20000000000 */
[----:B------:R-:W-:Y:S01]  /*06a0*/  @!UP0 UMOV UR6, 0x400 ;  /* 0x0000040000068882 */ /* 0x000fe20000000000 */
[----:B------:R-:W4:Y:S01]  /*06b0*/  F2I.U32.TRUNC.NTZ R6, R6 ;  /* 0x0000000600067305 */ /* 0x000f22000020f000 */
[----:B------:R-:W-:Y:S01]  /*06c0*/  LOP3.LUT R3, R3, 0xfffffffc, RZ, 0xc0, !PT ;  /* 0xfffffffc03037812 */ /* 0x000fe200078ec0ff */
[----:B------:R-:W-:Y:S01]  /*06d0*/  IMAD.SHL.U32 R22, R11, 0x4, RZ ;  /* 0x000000040b167824 */ /* 0x000fe200078e00ff */
[----:B------:R-:W5:Y:S01]  /*06e0*/  LDC R8, c[0x0][0x144] ;  /* 0x00005100ff087b82 */ /* 0x000f620000000800 */
[----:B------:R-:W-:-:S04]  /*06f0*/  @!UP0 UIADD3 UR4, -UR4, 0x100000, URZ ;  /* 0x0010000004048890 */ /* 0x000fc8000fffe13f */
[----:B------:R-:W-:Y:S02]  /*0700*/  @!UP0 USHF.L.U32 UR5, UR4, 0xb, URZ ;  /* 0x0000000b04058899 */ /* 0x000fe4000800063f */
[----:B------:R-:W-:Y:S01]  /*0710*/  @!UP0 USHF.L.U32 UR4, UR4, 0x1, URZ ;  /* 0x0000000104048899 */ /* 0x000fe2000800063f */
[----:B---3--:R-:W-:Y:S01]  /*0720*/  ISETP.EQ.U32.AND P3, PT, R12, 0x1, PT ;  /* 0x000000010c00780c */ /* 0x008fe20003f62070 */
[----:B------:R-:W-:Y:S01]  /*0730*/  IMAD.IADD R0, R2, 0x1, -R3 ;  /* 0x0000000102007824 */ /* 0x000fe200078e0a03 */
[----:B------:R-:W-:Y:S01]  /*0740*/  LOP3.LUT R22, R11, 0xc, R22, 0x78, !PT ;  /* 0x0000000c0b167812 */ /* 0x000fe200078e7816 */
[----:B-1----:R-:W-:Y:S01]  /*0750*/  IMAD.MOV R14, RZ, RZ, -R10 ;  /* 0x000000ffff0e7224 */ /* 0x002fe200078e0a0a */
[----:B0-----:R-:W-:Y:S02]  /*0760*/  @!UP0 ULEA UR6, UR7, UR6, 0x18 ;  /* 0x0000000607068291 */ /* 0x001fe4000f8ec03f */
[----:B------:R-:W-:Y:S01]  /*0770*/  ISETP.NE.AND P1, PT, R0, 0x3, PT ;  /* 0x000000030000780c */ /* 0x000fe20003f25270 */
[----:B------:R-:W-:Y:S01]  /*0780*/  VOTEU.ALL UP0, P0 ;  /* 0x00000000003f7886 */ /* 0x000fe20000000000 */
[----:B------:R-:W-:Y:S01]  /*0790*/  ISETP.LT.U32.AND P0, PT, R22, 0x2, !P2 ;  /* 0x000000021600780c */ /* 0x000fe20005701070 */
[----:B----4-:R-:W-:Y:S01]  /*07a0*/  IMAD.MOV R3, RZ, RZ, -R6 ;  /* 0x000000ffff037224 */ /* 0x010fe200078e0a06 */
[----:B------:R-:W-:-:S02]  /*07b0*/  ISETP.EQ.OR P1, PT, R0, RZ, !P1 ;  /* 0x000000ff0000720c */ /* 0x000fc40004f22670 */
[----:B------:R-:W-:Y:S01]  /*07c0*/  ISETP.NE.AND P2, PT, R5, RZ, PT ;  /* 0x000000ff0500720c */ /* 0x000fe20003f45270 */
[----:B--2---:R-:W-:Y:S01]  /*07d0*/  IMAD R7, R9, R14, R4 ;  /* 0x0000000e09077224 */ /* 0x004fe200078e0204 */
[----:B------:R-:W-:Y:S01]  /*07e0*/  ISETP.EQ.AND P1, PT, R5, RZ, P1 ;  /* 0x000000ff0500720c */ /* 0x000fe20000f22270 */
[----:B------:R-:W0:Y:S02]  /*07f0*/  FENCE.VIEW.ASYNC.S ;  /* 0x00000000000073c6 */ /* 0x000e240000000000 */
[----:B0-----:R0:W1:Y:S01]  /*0800*/  @!UP0 SYNCS.EXCH.64 URZ, [UR6+0xf0], UR4 ;  /* 0x0000f004063f85b2 */ /* 0x0010620008000100 */
[----:B------:R-:W-:Y:S02]  /*0810*/  ISETP.NE.AND P4, PT, R7, R22, PT ;  /* 0x000000160700720c */ /* 0x000fe40003f85270 */
[----:B------:R-:W-:Y:S01]  /*0820*/  SEL R19, RZ, 0x1, !P1 ;  /* 0x00000001ff137807 */ /* 0x000fe20004800000 */
[----:B-----5:R-:W-:Y:S02]  /*0830*/  IMAD R3, R8, R3, UR8 ;  /* 0x0000000808037e24 */ /* 0x020fe4000f8e0203 */
[----:B------:R-:W-:-:S03]  /*0840*/  VIADD R8, R5, 0xffffffff ;  /* 0xffffffff05087836 */ /* 0x000fc60000000000 */
[----:B------:R-:W-:Y:S02]  /*0850*/  ISETP.EQ.OR P4, PT, R3, RZ, !P4 ;  /* 0x000000ff0300720c */ /* 0x000fe40006782670 */
[----:B------:R-:W-:Y:S02]  /*0860*/  ISETP.GE.U32.AND P5, PT, R8, 0x2, PT ;  /* 0x000000020800780c */ /* 0x000fe40003fa6070 */
[----:B------:R-:W-:Y:S02]  /*0870*/  PLOP3.LUT P0, PT, P0, P4, PT, 0x80, 0x0 ;  /* 0x000000000000781c */ /* 0x000fe40000709070 */
[----:B------:R-:W-:Y:S01]  /*0880*/  SEL R19, R19, 0x2, P5 ;  /* 0x0000000213137807 */ /* 0x000fe20002800000 */
[----:B------:R0:W2:Y:S01]  /*0890*/  @!UP1 SYNCS.EXCH.64 URZ, [UR6+0xf8], UR4 ;  /* 0x0000f804063f95b2 */ /* 0x0000a20008000100 */
[----:B------:R-:W-:Y:S01]  /*08a0*/  P2R R91, PR, RZ, 0x1 ;  /* 0x00000001ff5b7803 */ /* 0x000fe20000000000 */
[----:B------:R-:W-:Y:S01]  /*08b0*/  NOP ;  /* 0x0000000000007918 */ /* 0x000fe20000000000 */
[----:B------:R-:W-:Y:S07]  /*08c0*/  @!P3 BRA `(.L_x_4) ;  /* 0x000000000008b947 */ /* 0x000fee0003800000 */
[----:B-12---:R-:W-:Y:S01]  /*08d0*/  UCGABAR_ARV ;  /* 0x00000000000079c7 */ /* 0x006fe20008000000 */
[----:B------:R-:W-:Y:S05]  /*08e0*/  BRA `(.L_x_5) ;  /* 0x0000000000047947 */ /* 0x000fea0003800000 */
.L_x_4:
[----:B-12---:R-:W-:Y:S01]  /*08f0*/  NOP ;  /* 0x0000000000007918 */ /* 0x006fe20000000000 */
.L_x_5:
[----:B------:R-:W1:Y:S01]  /*0900*/  LDC R2, c[0x0][0x65c] ;  /* 0x00019700ff027b82 */ /* 0x000e620000000800 */
[----:B------:R-:W-:Y:S02]  /*0910*/  IMAD.U32 R6, RZ, RZ, UR8 ;  /* 0x00000008ff067e24 */ /* 0x000fe4000f8e00ff */
[----:B------:R-:W-:Y:S01]  /*0920*/  IMAD.MOV.U32 R7, RZ, RZ, RZ ;  /* 0x000000ffff077224 */ /* 0x000fe200078e00ff */
[----:B-1----:R-:W-:-:S04]  /*0930*/  ISETP.NE.AND P1, PT, R2, 0x1, PT ;  /* 0x000000010200780c */ /* 0x002fc80003f25270 */
[----:B------:R-:W-:-:S09]  /*0940*/  P2R R5, PR, RZ, 0x2 ;  /* 0x00000002ff057803 */ /* 0x000fd20000000000 */
[----:B------:R-:W1:Y:S01]  /*0950*/  @P1 LDC R17, c[0x0][0x10] ;  /* 0x00000400ff111b82 */ /* 0x000e620000000800 */
[----:B------:R-:W-:Y:S02]  /*0960*/  @P1 IMAD.MOV.U32 R5, RZ, RZ, RZ ;  /* 0x000000ffff051224 */ /* 0x000fe400078e00ff */
[----:B------:R-:W-:-:S05]  /*0970*/  @P1 IMAD.MOV.U32 R13, RZ, RZ, RZ ;  /* 0x000000ffff0d1224 */ /* 0x000fca00078e00ff */
[----:B------:R-:W2:Y:S01]  /*0980*/  @!P1 LDC R11, c[0x0][0xc] ;  /* 0x00000300ff0b9b82 */ /* 0x000ea20000000800 */
[----:B-1----:R-:W-:-:S04]  /*0990*/  @P1 IMAD.WIDE.U32 R16, R17, UR8, R4 ;  /* 0x0000000811101c25 */ /* 0x002fc8000f8e0004 */
[----:B------:R-:W-:Y:S02]  /*09a0*/  @P1 IMAD.IADD R17, R17, 0x1, R13 ;  /* 0x0000000111111824 */ /* 0x000fe400078e020d */
[----:B--2---:R-:W-:-:S04]  /*09b0*/  @!P1 IMAD.WIDE.U32 R6, R4, R11, R6 ;  /* 0x0000000b04069225 */ /* 0x004fc800078e0006 */
[----:B------:R-:W-:Y:S02]  /*09c0*/  @!P1 IMAD.MOV.U32 R16, RZ, RZ, R6 ;  /* 0x000000ffff109224 */ /* 0x000fe400078e0006 */
[----:B------:R-:W-:Y:S01]  /*09d0*/  @!P1 IMAD.MOV.U32 R17, RZ, RZ, R7 ;  /* 0x000000ffff119224 */ /* 0x000fe200078e0007 */
[----:B------:R-:W-:Y:S06]  /*09e0*/  @!P3 BRA `(.L_x_6) ;  /* 0x00000000000cb947 */ /* 0x000fec0003800000 */
[----:B------:R-:W-:Y:S01]  /*09f0*/  UCGABAR_WAIT ;  /* 0x0000000000007dc7 */ /* 0x000fe20008000000 */
[----:B------:R-:W-:Y:S01]  /*0a00*/  CCTL.IVALL ;  /* 0x00000000ff00798f */ /* 0x000fe20002000000 */
[----:B------:R-:W-:Y:S05]  /*0a10*/  BRA `(.L_x_7) ;  /* 0x0000000000047947 */ /* 0x000fea0003800000 */
.L_x_6:
[----:B------:R-:W-:Y:S06]  /*0a20*/  BAR.SYNC.DEFER_BLOCKING 0x0 ;  /* 0x0000000000007b1d */ /* 0x000fec0000010000 */
.L_x_7:
[----:B------:R-:W-:Y:S05]  /*0a30*/  @!P2 BRA `(.L_x_8) ;  /* 0x0000004c00a0a947 */ /* 0x000fea0003800000 */
[----:B------:R-:W-:-:S13]  /*0a40*/  ISETP.GT.U32.AND P0, PT, R8, 0x1, PT ;  /* 0x000000010800780c */ /* 0x000fda0003f04070 */
[----:B0-----:R-:W-:Y:S05]  /*0a50*/  @P0 EXIT ;  /* 0x000000000000094d */ /* 0x001fea0003800000 */
[----:B------:R-:W-:Y:S01]  /*0a60*/  ULDC.64 UR4, c[0x0][0x650] ;  /* 0x0001940000047ab9 */ /* 0x000fe20000000a00 */
[----:B------:R-:W-:Y:S01]  /*0a70*/  PRMT R0, RZ, 0x7610, R0 ;  /* 0x00007610ff007816 */ /* 0x000fe20000000000 */
[----:B------:R-:W-:Y:S01]  /*0a80*/  IMAD.MOV.U32 R92, RZ, RZ, -0x1 ;  /* 0xffffffffff5c7424 */ /* 0x000fe200078e00ff */
[----:B------:R-:W-:Y:S01]  /*0a90*/  ISETP.GE.U32.AND P0, PT, R16, UR4, PT ;  /* 0x0000000410007c0c */ /* 0x000fe2000bf06070 */
[----:B------:R-:W-:Y:S02]  /*0aa0*/  IMAD.MOV.U32 R93, RZ, RZ, -0x1 ;  /* 0xffffffffff5d7424 */ /* 0x000fe400078e00ff */
[----:B------:R-:W-:Y:S01]  /*0ab0*/  IMAD.MOV.U32 R90, RZ, RZ, -0x1 ;  /* 0xffffffffff5a7424 */ /* 0x000fe200078e00ff */
[----:B------:R-:W-:-:S13]  /*0ac0*/  ISETP.GE.U32.AND.EX P0, PT, R17, UR5, PT, P0 ;  /* 0x0000000511007c0c */ /* 0x000fda000bf06100 */
[----:B------:R-:W-:Y:S05]  /*0ad0*/  @P0 BRA `(.L_x_9) ;  /* 0x0000000400280947 */ /* 0x000fea0003800000 */
[----:B------:R-:W0:Y:S01]  /*0ae0*/  LDC.64 R20, c[0x0][0x628] ;  /* 0x00018a00ff147b82 */ /* 0x000e220000000a00 */
[----:B------:R-:W-:Y:S02]  /*0af0*/  IMAD.MOV.U32 R6, RZ, RZ, R16 ;  /* 0x000000ffff067224 */ /* 0x000fe400078e0010 */
[----:B------:R-:W-:-:S05]  /*0b00*/  IMAD.MOV.U32 R7, RZ, RZ, R17 ;  /* 0x000000ffff077224 */ /* 0x000fca00078e0011 */
[----:B------:R-:W1:Y:S08]  /*0b10*/  LDC R0, c[0x0][0x630] ;  /* 0x00018c00ff007b82 */ /* 0x000e700000000800 */
[----:B------:R-:W2:Y:S01]  /*0b20*/  LDC.64 R24, c[0x0][0x620] ;  /* 0x00018800ff187b82 */ /* 0x000ea20000000a00 */
[----:B0-----:R-:W-:-:S04]  /*0b30*/  ISETP.NE.U32.AND P0, PT, R20, RZ, PT ;  /* 0x000000ff1400720c */ /* 0x001fc80003f05070 */
[----:B------:R-:W-:-:S13]  /*0b40*/  ISETP.NE.AND.EX P0, PT, R21, RZ, PT, P0 ;  /* 0x000000ff1500720c */ /* 0x000fda0003f05300 */
[----:B-12---:R-:W-:Y:S05]  /*0b50*/  @!P0 BRA `(.L_x_10) ;  /* 0x0000000000288947 */ /* 0x006fea0003800000 */
[----:B------:R-:W0:Y:S02]  /*0b60*/  LDC R13, c[0x0][0x634] ;  /* 0x00018d00ff0d7b82 */ /* 0x000e240000000800 */
[----:B0-----:R-:W-:-:S05]  /*0b70*/  IADD3 R13, P0, R16, R13, RZ ;  /* 0x0000000d100d7210 */ /* 0x001fca0007f1e0ff */
[----:B------:R-:W-:-:S04]  /*0b80*/  IMAD.X R15, RZ, RZ, R17, P0 ;  /* 0x000000ffff0f7224 */ /* 0x000fc800000e0611 */
[----:B------:R-:W-:-:S04]  /*0b90*/  IMAD.WIDE.U32 R6, R15, R20, RZ ;  /* 0x000000140f067225 */ /* 0x000fc800078e00ff */
[----:B------:R-:W-:-:S04]  /*0ba0*/  IMAD.WIDE.U32 R10, P0, R13, R21, R6 ;  /* 0x000000150d0a7225 */ /* 0x000fc80007800006 */
[----:B------:R-:W-:-:S04]  /*0bb0*/  IMAD.WIDE.U32 R6, R13, R20, RZ ;  /* 0x000000140d067225 */ /* 0x000fc800078e00ff */
[----:B------:R-:W-:Y:S01]  /*0bc0*/  IMAD.X R13, RZ, RZ, RZ, P0 ;  /* 0x000000ffff0d7224 */ /* 0x000fe200000e06ff */
[----:B------:R-:W-:Y:S01]  /*0bd0*/  IADD3 RZ, P0, R7, R10, RZ ;  /* 0x0000000a07ff7210 */ /* 0x000fe20007f1e0ff */
[----:B------:R-:W-:-:S04]  /*0be0*/  IMAD.MOV.U32 R12, RZ, RZ, R11 ;  /* 0x000000ffff0c7224 */ /* 0x000fc800078e000b */
[----:B------:R-:W-:-:S08]  /*0bf0*/  IMAD.WIDE.U32.X R6, R15, R21, R12, P0 ;  /* 0x000000150f067225 */ /* 0x000fd000000e040c */
.L_x_10:
[----:B------:R-:W0:Y:S01]  /*0c00*/  LDC.64 R20, c[0x0][0x640] ;  /* 0x00019000ff147b82 */ /* 0x000e220000000a00 */
[--C-:B------:R-:W-:Y:S01]  /*0c10*/  SHF.R.U64 R90, R6, R0, R7.reuse ;  /* 0x00000000065a7219 */ /* 0x100fe20000001207 */
[----:B------:R-:W-:Y:S01]  /*0c20*/  IMAD R28, R9, R14, R4 ;  /* 0x0000000e091c7224 */ /* 0x000fe200078e0204 */
[----:B------:R-:W-:Y:S02]  /*0c30*/  SHF.R.U32.HI R0, RZ, R0, R7 ;  /* 0x00000000ff007219 */ /* 0x000fe40000011607 */
[----:B------:R-:W-:-:S03]  /*0c40*/  IADD3 R5, P0, RZ, -R90, RZ ;  /* 0x8000005aff057210 */ /* 0x000fc60007f1e0ff */
[----:B------:R-:W1:Y:S02]  /*0c50*/  LDC R8, c[0x0][0x618] ;  /* 0x00018600ff087b82 */ /* 0x000e640000000800 */
[----:B------:R-:W-:-:S04]  /*0c60*/  IMAD.X R7, RZ, RZ, ~R0, P0 ;  /* 0x000000ffff077224 */ /* 0x000fc800000e0e00 */
[-C--:B------:R-:W-:Y:S02]  /*0c70*/  IMAD R0, R7, R24.reuse, RZ ;  /* 0x0000001807007224 */ /* 0x080fe400078e02ff */
[----:B------:R-:W2:Y:S01]  /*0c80*/  LDC R11, c[0x0][0x608] ;  /* 0x00018200ff0b7b82 */ /* 0x000ea20000000800 */
[----:B------:R-:W-:-:S04]  /*0c90*/  IMAD.WIDE.U32 R6, R5, R24, R16 ;  /* 0x0000001805067225 */ /* 0x000fc800078e0010 */
[----:B------:R-:W-:Y:S02]  /*0ca0*/  IMAD R5, R5, R25, R0 ;  /* 0x0000001905057224 */ /* 0x000fe400078e0200 */
[----:B------:R-:W-:Y:S01]  /*0cb0*/  IMAD.MOV.U32 R25, RZ, RZ, 0x1 ;  /* 0x00000001ff197424 */ /* 0x000fe200078e00ff */
[----:B------:R-:W3:Y:S01]  /*0cc0*/  LDC R12, c[0x0][0x658] ;  /* 0x00019600ff0c7b82 */ /* 0x000ee20000000800 */
[----:B0-----:R-:W-:Y:S01]  /*0cd0*/  ISETP.NE.U32.AND P0, PT, R20, RZ, PT ;  /* 0x000000ff1400720c */ /* 0x001fe20003f05070 */
[----:B------:R-:W-:Y:S02]  /*0ce0*/  IMAD.IADD R5, R7, 0x1, R5 ;  /* 0x0000000107057824 */ /* 0x000fe400078e0205 */
[----:B------:R-:W-:Y:S01]  /*0cf0*/  IMAD.MOV.U32 R7, RZ, RZ, -0x1 ;  /* 0xffffffffff077424 */ /* 0x000fe200078e00ff */
[----:B------:R-:W-:-:S03]  /*0d00*/  ISETP.NE.AND.EX P0, PT, R21, RZ, PT, P0 ;  /* 0x000000ff1500720c */ /* 0x000fc60003f05300 */
[----:B------:R-:W0:Y:S01]  /*0d10*/  LDC R15, c[0x0][0x600] ;  /* 0x00018000ff0f7b82 */ /* 0x000e220000000800 */
[-CC-:B-1----:R-:W-:Y:S02]  /*0d20*/  SHF.R.U64 R13, R6, R8.reuse, R5.reuse ;  /* 0x00000008060d7219 */ /* 0x182fe40000001205 */
[----:B------:R-:W-:-:S05]  /*0d30*/  SHF.R.U32.HI R0, RZ, R8, R5 ;  /* 0x00000008ff007219 */ /* 0x000fca0000011605 */
[----:B------:R-:W1:Y:S01]  /*0d40*/  LDC R23, c[0x0][0x648] ;  /* 0x00019200ff177b82 */ /* 0x000e620000000800 */
[-CC-:B--2---:R-:W-:Y:S02]  /*0d50*/  SHF.R.U64 R27, R13, R11.reuse, R0.reuse ;  /* 0x0000000b0d1b7219 */ /* 0x184fe40000001200 */
[----:B------:R-:W-:-:S05]  /*0d60*/  SHF.R.U32.HI R5, RZ, R11, R0 ;  /* 0x0000000bff057219 */ /* 0x000fca0000011600 */
[----:B------:R-:W2:Y:S01]  /*0d70*/  LDC R24, c[0x0][0x638] ;  /* 0x00018e00ff187b82 */ /* 0x000ea20000000800 */
[-CC-:B---3--:R-:W-:Y:S02]  /*0d80*/  SHF.R.U64 R14, R27, R12.reuse, R5.reuse ;  /* 0x0000000c1b0e7219 */ /* 0x188fe40000001205 */
[-C--:B------:R-:W-:Y:S02]  /*0d90*/  SHF.L.U32 R0, R7, R12.reuse, RZ ;  /* 0x0000000c07007219 */ /* 0x080fe400000006ff */
[----:B------:R-:W-:Y:S01]  /*0da0*/  SHF.R.U32.HI R5, RZ, R12, R5 ;  /* 0x0000000cff057219 */ /* 0x000fe20000011605 */
[----:B------:R-:W-:Y:S01]  /*0db0*/  IMAD.MOV.U32 R4, RZ, RZ, R14 ;  /* 0x000000ffff047224 */ /* 0x000fe200078e000e */
[----:B------:R-:W-:Y:S01]  /*0dc0*/  LOP3.LUT R10, RZ, R0, RZ, 0x33, !PT ;  /* 0x00000000ff0a7212 */ /* 0x000fe200078e33ff */
[----:B------:R-:W3:Y:S01]  /*0dd0*/  LDC R26, c[0x0][0x610] ;  /* 0x00018400ff1a7b82 */ /* 0x000ee20000000800 */
[----:B------:R-:W-:Y:S05]  /*0de0*/  @!P0 BRA `(.L_x_11) ;  /* 0x0000000000288947 */ /* 0x000fea0003800000 */
[----:B------:R-:W4:Y:S02]  /*0df0*/  LDC R9, c[0x0][0x64c] ;  /* 0x00019300ff097b82 */ /* 0x000f240000000800 */
[----:B----4-:R-:W-:-:S05]  /*0e00*/  IADD3 R9, P0, R14, R9, RZ ;  /* 0x000000090e097210 */ /* 0x010fca0007f1e0ff */
        /* <DEDUP_REMOVED lines=8> */
.L_x_11:
[----:B-1----:R-:W-:Y:S01]  /*0e90*/  SHF.R.U64 R4, R4, R23, R5 ;  /* 0x0000001704047219 */ /* 0x002fe20000001205 */
[----:B0-----:R-:W-:Y:S01]  /*0ea0*/  VIADD R6, R15, 0xffffffff ;  /* 0xffffffff0f067836 */ /* 0x001fe20000000000 */
[----:B------:R-:W-:Y:S02]  /*0eb0*/  SHF.L.U32 R0, R25, R12, RZ ;  /* 0x0000000c19007219 */ /* 0x000fe400000006ff */
[----:B------:R-:W-:Y:S01]  /*0ec0*/  LOP3.LUT R5, R27, R10, RZ, 0xc0, !PT ;  /* 0x0000000a1b057212 */ /* 0x000fe200078ec0ff */
[----:B------:R-:W-:Y:S01]  /*0ed0*/  IMAD.MOV R7, RZ, RZ, -R4 ;  /* 0x000000ffff077224 */ /* 0x000fe200078e0a04 */
[----:B------:R-:W-:Y:S02]  /*0ee0*/  SEL R3, R3, R28, !P1 ;  /* 0x0000001c03037207 */ /* 0x000fe40004800000 */
[----:B------:R-:W-:Y:S01]  /*0ef0*/  LOP3.LUT R6, R13, R6, RZ, 0xc0, !PT ;  /* 0x000000060d067212 */ /* 0x000fe200078ec0ff */
[----:B------:R-:W-:Y:S02]  /*0f00*/  IMAD R4, R0, R4, R5 ;  /* 0x0000000400047224 */ /* 0x000fe400078e0205 */
[----:B--2---:R-:W-:-:S02]  /*0f10*/  IMAD R0, R7, R24, R14 ;  /* 0x0000001807007224 */ /* 0x004fc400078e020e */
[----:B---3--:R-:W-:Y:S02]  /*0f20*/  IMAD R3, R4, R26, R3 ;  /* 0x0000001a04037224 */ /* 0x008fe400078e0203 */
[----:B------:R-:W-:Y:S02]  /*0f30*/  IMAD R92, R0, R15, R6 ;  /* 0x0000000f005c7224 */ /* 0x000fe400078e0206 */
[----:B------:R-:W-:-:S03]  /*0f40*/  IMAD.MOV.U32 R4, RZ, RZ, 0x1 ;  /* 0x00000001ff047424 */ /* 0x000fc600078e00ff */
[----:B------:R-:W-:Y:S02]  /*0f50*/  SEL R93, R92, R3, !P1 ;  /* 0x000000035c5d7207 */ /* 0x000fe40004800000 */
[----:B------:R-:W-:Y:S02]  /*0f60*/  PRMT R0, R4, 0x7610, R0 ;  /* 0x0000761004007816 */ /* 0x000fe40000000000 */
[----:B------:R-:W-:-:S07]  /*0f70*/  SEL R92, R3, R92, !P1 ;  /* 0x0000005c035c7207 */ /* 0x000fce0004800000 */
.L_x_9:
[----:B------:R-:W-:-:S08]  /*0f80*/  NOP ;  /* 0x0000000000007918 */ /* 0x000fd00000000000 */
[----:B------:R-:W0:Y:S02]  /*0f90*/  USETMAXREG.TRY_ALLOC.CTAPOOL UP0, 0xe8 ;  /* 0x000000e8000079c8 */ /* 0x000e240008000600 */
[----:B0-----:R-:W-:-:S13]  /*0fa0*/  PLOP3.LUT P0, PT, PT, PT, UP0, 0x80, 0x0 ;  /* 0x000000000000781c */ /* 0x001fda0003f0f008 */
[----:B------:R-:W-:Y:S05]  /*0fb0*/  @!P0 BRA `(.L_x_9) ;  /* 0xfffffffc00f08947 */ /* 0x000fea000383ffff */
[----:B------:R-:W-:Y:S01]  /*0fc0*/  ULDC.64 UR4, c[0x0][0x598] ;  /* 0x0001660000047ab9 */ /* 0x000fe20000000a00 */
[----:B------:R-:W-:Y:S01]  /*0fd0*/  ULDC.64 UR36, c[0x0][0x208] ;  /* 0x0000820000247ab9 */ /* 0x000fe20000000a00 */
[----:B------:R-:W-:-:S04]  /*0fe0*/  ISETP.NE.U32.AND P0, PT, RZ, UR4, PT ;  /* 0x00000004ff007c0c */ /* 0x000fc8000bf05070 */
[----:B------:R-:W-:-:S13]  /*0ff0*/  ISETP.NE.AND.EX P0, PT, RZ, UR5, PT, P0 ;  /* 0x00000005ff007c0c */ /* 0x000fda000bf05300 */
[----:B------:R-:W-:Y:S05]  /*1000*/  @!P0 BRA `(.L_x_12) ;  /* 0x00000000001c8947 */ /* 0x000fea0003800000 */
[----:B------:R-:W0:Y:S02]  /*1010*/  LDC.64 R4, c[0x0][0x598] ;  /* 0x00016600ff047b82 */ /* 0x000e240000000a00 */
[----:B0-----:R-:W2:Y:S02]  /*1020*/  LDG.E.64 R4, desc[UR36][R4.64] ;  /* 0x0000002404047981 */ /* 0x001ea4000c1e1b00 */
[----:B--2---:R-:W-:-:S04]  /*1030*/  ISETP.NE.U32.AND P0, PT, R4, RZ, PT ;  /* 0x000000ff0400720c */ /* 0x004fc80003f05070 */
[----:B------:R-:W-:-:S13]  /*1040*/  ISETP.NE.AND.EX P0, PT, R5, RZ, PT, P0 ;  /* 0x000000ff0500720c */ /* 0x000fda0003f05300 */
[----:B------:R-:W-:Y:S05]  /*1050*/  @!P0 BRA `(.L_x_12) ;  /* 0x0000000000088947 */ /* 0x000fea0003800000 */
[----:B------:R0:W5:Y:S01]  /*1060*/  LD.E R23, desc[UR36][R4.64] ;  /* 0x0000002404177980 */ /* 0x000162000c101900 */
[----:B------:R-:W-:Y:S05]  /*1070*/  BRA `(.L_x_13) ;  /* 0x0000000000247947 */ /* 0x000fea0003800000 */
.L_x_12:
[----:B------:R-:W-:Y:S02]  /*1080*/  ULDC.64 UR4, c[0x0][0x588] ;  /* 0x0001620000047ab9 */ /* 0x000fe40000000a00 */
[----:B------:R-:W-:-:S04]  /*1090*/  ISETP.NE.U32.AND P0, PT, RZ, UR4, PT ;  /* 0x00000004ff007c0c */ /* 0x000fc8000bf05070 */
[----:B------:R-:W-:-:S13]  /*10a0*/  ISETP.NE.AND.EX P0, PT, RZ, UR5, PT, P0 ;  /* 0x00000005ff007c0c */ /* 0x000fda000bf05300 */
[----:B------:R-:W-:Y:S05]  /*10b0*/  @!P0 BRA `(.L_x_14) ;  /* 0x00000000000c8947 */ /* 0x000fea0003800000 */
[----:B------:R-:W0:Y:S02]  /*10c0*/  LDC.64 R4, c[0x0][0x588] ;  /* 0x00016200ff047b82 */ /* 0x000e240000000a00 */
[----:B0-----:R1:W5:Y:S01]  /*10d0*/  LDG.E R23, desc[UR36][R4.64] ;  /* 0x0000002404177981 */ /* 0x001362000c1e1900 */
[----:B------:R-:W-:Y:S05]  /*10e0*/  BRA `(.L_x_13) ;  /* 0x0000000000087947 */ /* 0x000fea0003800000 */
.L_x_14:
[----:B------:R-:W-:Y:S02]  /*10f0*/  ULDC UR4, c[0x0][0x580] ;  /* 0x0001600000047ab9 */ /* 0x000fe40000000800 */
[----:B------:R-:W-:-:S07]  /*1100*/  IMAD.U32 R23, RZ, RZ, UR4 ;  /* 0x00000004ff177e24 */ /* 0x000fce000f8e00ff */
.L_x_13:
[----:B------:R-:W-:Y:S02]  /*1110*/  ULDC.64 UR4, c[0x0][0x5a0] ;  /* 0x0001680000047ab9 */ /* 0x000fe40000000a00 */
[----:B------:R-:W-:-:S04]  /*1120*/  ISETP.NE.U32.AND P0, PT, RZ, UR4, PT ;  /* 0x00000004ff007c0c */ /* 0x000fc8000bf05070 */
[----:B------:R-:W-:-:S13]  /*1130*/  ISETP.NE.AND.EX P0, PT, RZ, UR5, PT, P0 ;  /* 0x00000005ff007c0c */ /* 0x000fda000bf05300 */
[----:B------:R-:W-:Y:S05]  /*1140*/  @!P0 BRA `(.L_x_15) ;  /* 0x00000000001c8947 */ /* 0x000fea0003800000 */
[----:B01----:R-:W0:Y:S02]  /*1150*/  LDC.64 R4, c[0x0][0x5a0] ;  /* 0x00016800ff047b82 */ /* 0x003e240000000a00 */
[----:B0-----:R-:W2:Y:S02]  /*1160*/  LDG.E.64 R4, desc[UR36][R4.64] ;  /* 0x0000002404047981 */ /* 0x001ea4000c1e1b00 */
[----:B--2---:R-:W-:-:S04]  /*1170*/  ISETP.NE.U32.AND P0, PT, R4, RZ, PT ;  /* 0x000000ff0400720c */ /* 0x004fc80003f05070 */
[----:B------:R-:W-:-:S13]  /*1180*/  ISETP.NE.AND.EX P0, PT, R5, RZ, PT, P0 ;  /* 0x000000ff0500720c */ /* 0x000fda0003f05300 */
[----:B------:R-:W-:Y:S05]  /*1190*/  @!P0 BRA `(.L_x_15) ;  /* 0x0000000000088947 */ /* 0x000fea0003800000 */
[----:B------:R0:W5:Y:S01]  /*11a0*/  LD.E R88, desc[UR36][R4.64] ;  /* 0x0000002404587980 */ /* 0x000162000c101900 */
[----:B------:R-:W-:Y:S05]  /*11b0*/  BRA `(.L_x_16) ;  /* 0x0000000000247947 */ /* 0x000fea0003800000 */
.L_x_15:
[----:B------:R-:W-:Y:S02]  /*11c0*/  ULDC.64 UR4, c[0x0][0x590] ;  /* 0x0001640000047ab9 */ /* 0x000fe40000000a00 */
[----:B------:R-:W-:-:S04]  /*11d0*/  ISETP.NE.U32.AND P0, PT, RZ, UR4, PT ;  /* 0x00000004ff007c0c */ /* 0x000fc8000bf05070 */
[----:B------:R-:W-:-:S13]  /*11e0*/  ISETP.NE.AND.EX P0, PT, RZ, UR5, PT, P0 ;  /* 0x00000005ff007c0c */ /* 0x000fda000bf05300 */
[----:B------:R-:W-:Y:S05]  /*11f0*/  @!P0 BRA `(.L_x_17) ;  /* 0x00000000000c8947 */ /* 0x000fea0003800000 */
[----:B------:R-:W2:Y:S02]  /*1200*/  LDC.64 R88, c[0x0][0x590] ;  /* 0x00016400ff587b82 */ /* 0x000ea40000000a00 */
[----:B--2---:R2:W5:Y:S01]  /*1210*/  LDG.E R88, desc[UR36][R88.64] ;  /* 0x0000002458587981 */ /* 0x004562000c1e1900 */
[----:B------:R-:W-:Y:S05]  /*1220*/  BRA `(.L_x_16) ;  /* 0x0000000000087947 */ /* 0x000fea0003800000 */
.L_x_17:
[----:B------:R-:W-:Y:S02]  /*1230*/  ULDC UR4, c[0x0][0x584] ;  /* 0x0001610000047ab9 */ /* 0x000fe40000000800 */
[----:B------:R-:W-:-:S07]  /*1240*/  IMAD.U32 R88, RZ, RZ, UR4 ;  /* 0x00000004ff587e24 */ /* 0x000fce000f8e00ff */
.L_x_16:
[----:B------:R-:W-:-:S13]  /*1250*/  LOP3.LUT P0, RZ, R0, 0xff, RZ, 0xc0, !PT ;  /* 0x000000ff00ff7812 */ /* 0x000fda000780c0ff */
[----:B------:R-:W-:Y:S05]  /*1260*/  @!P0 EXIT ;  /* 0x000000000000894d */ /* 0x000fea0003800000 */
[----:B------:R-:W-:Y:S01]  /*1270*/  ULDC UR4, c[0x0][0x28c] ;  /* 0x0000a30000047ab9 */ /* 0x000fe20000000800 */
[----:B------:R-:W-:Y:S01]  /*1280*/  UMOV UR38, URZ ;  /* 0x0000003f00267c82 */ /* 0x000fe20008000000 */
[----:B------:R-:W-:Y:S01]  /*1290*/  UIADD3 UR4, UR4, 0x3f, URZ ;  /* 0x0000003f04047890 */ /* 0x000fe2000fffe03f */
[----:B------:R-:W-:-:S03]  /*12a0*/  UMOV UR39, URZ ;  /* 0x0000003f00277c82 */ /* 0x000fc60008000000 */
[----:B------:R-:W-:-:S04]  /*12b0*/  USHF.R.S32.HI UR5, URZ, 0x1f, UR4 ;  /* 0x0000001f3f057899 */ /* 0x000fc80008011404 */
[----:B------:R-:W-:-:S04]  /*12c0*/  ULEA.HI UR5, UR5, UR4, URZ, 0x6 ;  /* 0x0000000405057291 */ /* 0x000fc8000f8f303f */
[----:B------:R-:W-:-:S12]  /*12d0*/  USHF.R.S32.HI UR40, URZ, 0x6, UR5 ;  /* 0x000000063f287899 */ /* 0x000fd80008011405 */
.L_x_169:
[----:B------:R-:W-:Y:S01]  /*12e0*/  LOP3.LUT R0, R18, 0x80, RZ, 0xc0, !PT ;  /* 0x0000008012007812 */ /* 0x000fe200078ec0ff */
[----:B---3--:R-:W3:Y:S01]  /*12f0*/  S2UR UR7, SR_CgaCtaId ;  /* 0x00000000000779c3 */ /* 0x008ee20000008800 */
[----:B------:R-:W-:Y:S02]  /*1300*/  UMOV UR6, 0x400 ;  /* 0x0000040000067882 */ /* 0x000fe40000000000 */
[----:B------:R-:W-:-:S06]  /*1310*/  SHF.R.U32.HI R0, RZ, 0x7, R0 ;  /* 0x00000007ff007819 */ /* 0x000fcc0000011600 */
[----:B----4-:R-:W4:Y:S01]  /*1320*/  SHFL.IDX PT, R0, R0, RZ, 0x1f ;  /* 0x00001fff00007589 */ /* 0x010f2200000e0000 */
[----:B---3--:R-:W-:Y:S01]  /*1330*/  ULEA UR6, UR7, UR6, 0x18 ;  /* 0x0000000607067291 */ /* 0x008fe2000f8ec03f */
[----:B----4-:R-:W-:-:S13]  /*1340*/  R2UR UR4, R0 ;  /* 0x00000000000472ca */ /* 0x010fda00000e0000 */
[----:B------:R-:W-:-:S04]  /*1350*/  ULEA.HI UR5, UR4, UR4, URZ, 0x1 ;  /* 0x0000000404057291 */ /* 0x000fc8000f8f083f */
[----:B------:R-:W-:-:S04]  /*1360*/  ULOP3.LUT UR5, UR5, 0xffffe, URZ, 0xc0, !UPT ;  /* 0x000ffffe05057892 */ /* 0x000fc8000f8ec03f */
[----:B------:R-:W-:-:S03]  /*1370*/  UIADD3 UR5, UR4, -UR5, URZ ;  /* 0x8000000504057290 */ /* 0x000fc6000fffe03f */
[----:B------:R-:W-:Y:S01]  /*1380*/  ULDC UR4, c[0x0][0x28c] ;  /* 0x0000a30000047ab9 */ /* 0x000fe20000000800 */
[----:B------:R-:W-:Y:S01]  /*1390*/  ULEA UR5, UR5, UR6, 0xc ;  /* 0x0000000605057291 */ /* 0x000fe2000f8e603f */
[----:B------:R-:W-:-:S03]  /*13a0*/  ISETP.LT.AND P0, PT, RZ, UR4, PT ;  /* 0x00000004ff007c0c */ /* 0x000fc6000bf01270 */
[----:B------:R-:W-:-:S04]  /*13b0*/  UIADD3 UR5, UR5, 0x200, URZ ;  /* 0x0000020005057890 */ /* 0x000fc8000fffe03f */
[----:B------:R-:W-:-:S04]  /*13c0*/  USHF.R.U32.HI UR5, URZ, 0x4, UR5 ;  /* 0x000000043f057899 */ /* 0x000fc80008011605 */
[----:B------:R-:W-:Y:S02]  /*13d0*/  ULOP3.LUT UR41, UR5, 0x3fff, URZ, 0xc0, !UPT ;  /* 0x00003fff05297892 */ /* 0x000fe4000f8ec03f */
[----:B0-----:R-:W-:Y:S10]  /*13e0*/  @P0 BRA `(.L_x_18) ;  /* 0x0000000000400947 */ /* 0x001ff40003800000 */
[----:B------:R-:W-:Y:S01]  /*13f0*/  MOV R0, 0x0 ;  /* 0x0000000000007802 */ /* 0x000fe20000000f00 */
[----:B------:R-:W-:Y:S01]  /*1400*/  ULDC.64 UR4, c[0x4][0x68] ;  /* 0x01001a0000047ab9 */ /* 0x000fe20000000a00 */
[----:B------:R-:W-:Y:S01]  /*1410*/  ULDC.64 UR6, c[0x4][0x8] ;  /* 0x0100020000067ab9 */ /* 0x000fe20000000a00 */
[----:B01----:R-:W-:Y:S01]  /*1420*/  IMAD.U32 R4, RZ, RZ, UR4 ;  /* 0x00000004ff047e24 */ /* 0x003fe2000f8e00ff */
[----:B------:R0:W1:Y:S01]  /*1430*/  LDC.64 R14, c[0x4][R0] ;  /* 0x01000000000e7b82 */ /* 0x0000620000000a00 */
[----:B------:R-:W-:Y:S01]  /*1440*/  IMAD.U32 R5, RZ, RZ, UR5 ;  /* 0x00000005ff057e24 */ /* 0x000fe2000f8e00ff */
[----:B------:R-:W-:Y:S01]  /*1450*/  ULDC.64 UR4, c[0x4][0x70] ;  /* 0x01001c0000047ab9 */ /* 0x000fe20000000a00 */
[----:B------:R-:W-:Y:S02]  /*1460*/  IMAD.U32 R10, RZ, RZ, UR6 ;  /* 0x00000006ff0a7e24 */ /* 0x000fe4000f8e00ff */
[----:B------:R-:W-:Y:S02]  /*1470*/  IMAD.U32 R6, RZ, RZ, UR4 ;  /* 0x00000004ff067e24 */ /* 0x000fe4000f8e00ff */
[----:B------:R-:W-:-:S02]  /*1480*/  IMAD.U32 R7, RZ, RZ, UR5 ;  /* 0x00000005ff077e24 */ /* 0x000fc4000f8e00ff */
[----:B------:R-:W-:Y:S02]  /*1490*/  IMAD.U32 R11, RZ, RZ, UR7 ;  /* 0x00000007ff0b7e24 */ /* 0x000fe4000f8e00ff */
[----:B------:R-:W-:Y:S02]  /*14a0*/  IMAD.MOV.U32 R8, RZ, RZ, 0x1e1 ;  /* 0x000001e1ff087424 */ /* 0x000fe400078e00ff */
[----:B------:R-:W-:Y:S02]  /*14b0*/  IMAD.MOV.U32 R12, RZ, RZ, 0x1 ;  /* 0x00000001ff0c7424 */ /* 0x000fe400078e00ff */
[----:B0-----:R-:W-:-:S07]  /*14c0*/  IMAD.MOV.U32 R13, RZ, RZ, RZ ;  /* 0x000000ffff0d7224 */ /* 0x001fce00078e00ff */
[----:B------:R-:W-:-:S07]  /*14d0*/  LEPC R20, `(.L_x_18) ;  /* 0x000000001014794e */ /* 0x000fce0000000000 */
[----:B-12--5:R-:W-:Y:S05]  /*14e0*/  CALL.ABS.NOINC R14 ;  /* 0x000000000e007343 */ /* 0x026fea0003c00000 */
.L_x_18:
[----:B------:R-:W-:-:S04]  /*14f0*/  LOP3.LUT R0, R19, 0x1, RZ, 0xfc, !PT ;  /* 0x0000000113007812 */ /* 0x000fc800078efcff */
[----:B------:R-:W-:-:S13]  /*1500*/  ISETP.NE.AND P0, PT, R0, 0x3, PT ;  /* 0x000000030000780c */ /* 0x000fda0003f05270 */
[----:B------:R-:W-:Y:S05]  /*1510*/  @!P0 BRA `(.L_x_19) ;  /* 0x0000000000048947 */ /* 0x000fea0003800000 */
[----:B------:R-:W-:Y:S01]  /*1520*/  BPT.TRAP 0x1 ;  /* 0x000000040000795c */ /* 0x000fe20000300000 */
.L_x_19:
[----:B------:R-:W3:Y:S01]  /*1530*/  S2UR UR5, SR_CgaCtaId ;  /* 0x00000000000579c3 */ /* 0x000ee20000008800 */
[----:B------:R-:W-:Y:S01]  /*1540*/  UMOV UR4, 0x400 ;  /* 0x0000040000047882 */ /* 0x000fe20000000000 */
[----:B------:R-:W-:Y:S02]  /*1550*/  IMAD.U32 R0, RZ, RZ, UR38 ;  /* 0x00000026ff007e24 */ /* 0x000fe4000f8e00ff */
[----:B------:R-:W-:-:S03]  /*1560*/  IMAD.U32 R3, RZ, RZ, UR39 ;  /* 0x00000027ff037e24 */ /* 0x000fc6000f8e00ff */
[----:B------:R-:W-:Y:S01]  /*1570*/  SHF.L.U32 R0, R0, 0x1f, RZ ;  /* 0x0000001f00007819 */ /* 0x000fe200000006ff */
[----:B---3--:R-:W-:-:S06]  /*1580*/  ULEA UR4, UR5, UR4, 0x18 ;  /* 0x0000000405047291 */ /* 0x008fcc000f8ec03f */
[----:B------:R-:W-:-:S04]  /*1590*/  IMAD.U32 R6, RZ, RZ, UR4 ;  /* 0x00000004ff067e24 */ /* 0x000fc8000f8e00ff */
[----:B------:R-:W-:-:S04]  /*15a0*/  IMAD R3, R3, 0x8, R6 ;  /* 0x0000000803037824 */ /* 0x000fc800078e0206 */
[----:B------:R3:W4:Y:S01]  /*15b0*/  SYNCS.PHASECHK.TRANS64.TRYWAIT P1, [R3+URZ], R0 ;  /* 0x00000000030075a7 */ /* 0x000722000802017f */
[----:B------:R-:W-:Y:S05]  /*15c0*/  @!P0 BRA `(.L_x_20) ;  /* 0x0000000000048947 */ /* 0x000fea0003800000 */
[----:B------:R-:W-:Y:S01]  /*15d0*/  BPT.TRAP 0x1 ;  /* 0x000000040000795c */ /* 0x000fe20000300000 */
.L_x_20:
[----:B----4-:R-:W-:Y:S05]  /*15e0*/  @P1 BRA `(.L_x_21) ;  /* 0x0000000000081947 */ /* 0x010fea0003800000 */
[----:B------:R-:W4:Y:S02]  /*15f0*/  SYNCS.PHASECHK.TRANS64.TRYWAIT P1, [R3+URZ], R0 ;  /* 0x00000000030075a7 */ /* 0x000f24000802017f */
[----:B----4-:R-:W-:Y:S05]  /*1600*/  @!P1 BRA `(.L_x_22) ;  /* 0x0000005c00849947 */ /* 0x010fea0003800000 */
.L_x_21:
[----:B------:R-:W-:-:S04]  /*1610*/  UISETP.LT.AND UP0, UPT, UR40, 0x1, UPT ;  /* 0x000000012800788c */ /* 0x000fc8000bf01270 */
[----:B------:R-:W-:-:S06]  /*1620*/  USEL UR4, UR40, 0x1, UP0 ;  /* 0x0000000128047887 */ /* 0x000fcc0008000000 */
[----:B---34-:R-:W-:Y:S01]  /*1630*/  IMAD.U32 R0, RZ, RZ, UR4 ;  /* 0x00000004ff007e24 */ /* 0x018fe2000f8e00ff */
[----:B------:R-:W-:Y:S05]  /*1640*/  WARPSYNC.ALL ;  /* 0x0000000000007948 */ /* 0x000fea0003800000 */
[----:B------:R-:W-:-:S04]  /*1650*/  IADD3 R0, -R0, UR40, RZ ;  /* 0x0000002800007c10 */ /* 0x000fc8000fffe1ff */
[----:B------:R-:W-:Y:S02]  /*1660*/  ISETP.GE.AND P1, PT, R0, 0x1, PT ;  /* 0x000000010000780c */ /* 0x000fe40003f26270 */
[----:B------:R-:W-:Y:S01]  /*1670*/  R2UR UR4, R6 ;  /* 0x00000000060472ca */ /* 0x000fe200000e0000 */
[----:B------:R-:W-:Y:S01]  /*1680*/  ULOP3.LUT UR41, UR41, 0x10000, URZ, 0xfc, !UPT ;  /* 0x0001000029297892 */ /* 0x000fe2000f8efc3f */
[----:B------:R-:W-:Y:S01]  /*1690*/  WARPGROUP.ARRIVE ;  /* 0x00000000000079c5 */ /* 0x000fe20000000000 */
[----:B------:R-:W-:Y:S01]  /*16a0*/  UMOV UR5, 0x80000020 ;  /* 0x8000002000057882 */ /* 0x000fe20000000000 */
[----:B------:R-:W-:-:S09]  /*16b0*/  UMOV UR7, 0x80000020 ;  /* 0x8000002000077882 */ /* 0x000fd20000000000 */
[----:B------:R-:W-:-:S04]  /*16c0*/  UIADD3 UR4, UR4, 0x1c200, URZ ;  /* 0x0001c20004047890 */ /* 0x000fc8000fffe03f */
[----:B------:R-:W-:-:S04]  /*16d0*/  USHF.R.U32.HI UR4, URZ, 0x4, UR4 ;  /* 0x000000043f047899 */ /* 0x000fc80008011604 */
[----:B------:R-:W-:-:S04]  /*16e0*/  ULOP3.LUT UR4, UR4, 0x3fff, URZ, 0xc0, !UPT ;  /* 0x00003fff04047892 */ /* 0x000fc8000f8ec03f */
[----:B------:R-:W-:Y:S02]  /*16f0*/  ULOP3.LUT UR9, UR4, 0x10000, URZ, 0xfc, !UPT ;  /* 0x0001000004097892 */ /* 0x000fe4000f8efc3f */
[----:B------:R-:W-:Y:S02]  /*1700*/  ULEA UR4, UR39, UR41, 0x9 ;  /* 0x0000002927047291 */ /* 0x000fe4000f8e483f */
[----:B------:R-:W-:-:S09]  /*1710*/  ULEA UR6, UR39, UR9, 0x9 ;  /* 0x0000000927067291 */ /* 0x000fd2000f8e483f */
[----:B------:R-:W-:Y:S01]  /*1720*/  IGMMA.64x128x32.S8.S8 R24, gdesc[UR4], RZ, !UPT, gsb0 ;  /* 0x03600000041879f1 */ /* 0x000fe2000c0410ff */
[----:B------:R-:W-:Y:S02]  /*1730*/  UIADD3 UR4, UR4, 0x2, URZ ;  /* 0x0000000204047890 */ /* 0x000fe4000fffe03f */
[----:B------:R-:W-:Y:S01]  /*1740*/  UIADD3 UR6, UR6, 0x2, URZ ;  /* 0x0000000206067890 */ /* 0x000fe2000fffe03f */
[----:B------:R-:W-:Y:S01]  /*1750*/  UMOV UR5, 0x80000020 ;  /* 0x8000002000057882 */ /* 0x000fe20000000000 */
[----:B------:R-:W-:Y:S01]  /*1760*/  UMOV UR7, 0x80000020 ;  /* 0x8000002000077882 */ /* 0x000fe20000000000 */
[----:B------:R-:W-:Y:S02]  /*1770*/  WARPGROUP.DEPBAR.LE gsb0, 0x0 ;  /* 0x00008000000079c5 */ /* 0x000fe40000010000 */
[----:B------:R-:W-:-:S06]  /*1780*/  WARPGROUP.ARRIVE ;  /* 0x00000000000079c5 */ /* 0x000fcc0000000000 */
[----:B------:R-:W-:Y:S03]  /*1790*/  IGMMA.64x128x32.S8.S8 R24, gdesc[UR4], R24, gsb0 ;  /* 0x03600000041879f1 */ /* 0x000fe60008041018 */
[----:B------:R-:W-:Y:S02]  /*17a0*/  WARPGROUP.DEPBAR.LE gsb0, 0x0 ;  /* 0x00008000000079c5 */ /* 0x000fe40000010000 */
[----:B------:R-:W-:Y:S05]  /*17b0*/  @!P1 BRA `(.L_x_23) ;  /* 0x0000000000e49947 */ /* 0x000fea0003800000 */
[----:B------:R-:W-:Y:S02]  /*17c0*/  UIADD3 UR4, UR39, 0x1, URZ ;  /* 0x0000000127047890 */ /* 0x000fe4000fffe03f */
[----:B------:R-:W-:Y:S02]  /*17d0*/  IMAD.U32 R3, RZ, RZ, UR39 ;  /* 0x00000027ff037e24 */ /* 0x000fe4000f8e00ff */
[----:B------:R-:W-:-:S04]  /*17e0*/  UISETP.NE.AND UP0, UPT, UR4, 0xe, UPT ;  /* 0x0000000e0400788c */ /* 0x000fc8000bf05270 */
[----:B------:R-:W-:Y:S02]  /*17f0*/  USEL UR5, URZ, 0x1, UP0 ;  /* 0x000000013f057887 */ /* 0x000fe40008000000 */
[----:B------:R-:W-:Y:S02]  /*1800*/  USEL UR8, UR4, URZ, UP0 ;  /* 0x0000003f04087287 */ /* 0x000fe40008000000 */
[----:B------:R-:W-:-:S06]  /*1810*/  ULOP3.LUT UR5, UR38, UR5, URZ, 0x3c, !UPT ;  /* 0x0000000526057292 */ /* 0x000fcc000f8e3c3f */
[----:B------:R-:W-:-:S07]  /*1820*/  IMAD.U32 R7, RZ, RZ, UR5 ;  /* 0x00000005ff077e24 */ /* 0x000fce000f8e00ff */
.L_x_30:
[----:B------:R-:W-:Y:S05]  /*1830*/  @!P0 BRA `(.L_x_24) ;  /* 0x0000000000048947 */ /* 0x000fea0003800000 */
[----:B------:R-:W-:Y:S01]  /*1840*/  BPT.TRAP 0x1 ;  /* 0x000000040000795c */ /* 0x000fe20000300000 */
.L_x_24:
[----:B------:R-:W3:Y:S01]  /*1850*/  S2UR UR5, SR_CgaCtaId ;  /* 0x00000000000579c3 */ /* 0x000ee20000008800 */
[----:B------:R-:W-:Y:S01]  /*1860*/  UMOV UR4, 0x400 ;  /* 0x0000040000047882 */ /* 0x000fe20000000000 */
[----:B01----:R-:W-:Y:S01]  /*1870*/  IMAD.U32 R5, RZ, RZ, UR8 ;  /* 0x00000008ff057e24 */ /* 0x003fe2000f8e00ff */
[----:B------:R-:W-:Y:S01]  /*1880*/  SHF.L.U32 R4, R7, 0x1f, RZ ;  /* 0x0000001f07047819 */ /* 0x000fe200000006ff */
[----:B---3--:R-:W-:-:S06]  /*1890*/  ULEA UR4, UR5, UR4, 0x18 ;  /* 0x0000000405047291 */ /* 0x008fcc000f8ec03f */
[----:B------:R-:W-:-:S04]  /*18a0*/  IMAD.U32 R6, RZ, RZ, UR4 ;  /* 0x00000004ff067e24 */ /* 0x000fc8000f8e00ff */
[----:B------:R-:W-:-:S04]  /*18b0*/  IMAD R5, R5, 0x8, R6 ;  /* 0x0000000805057824 */ /* 0x000fc800078e0206 */
[----:B------:R0:W1:Y:S01]  /*18c0*/  SYNCS.PHASECHK.TRANS64.TRYWAIT P1, [R5+URZ], R4 ;  /* 0x00000004050075a7 */ /* 0x000062000802017f */
[----:B------:R-:W-:Y:S05]  /*18d0*/  @!P0 BRA `(.L_x_25) ;  /* 0x0000000000048947 */ /* 0x000fea0003800000 */
[----:B------:R-:W-:Y:S01]  /*18e0*/  BPT.TRAP 0x1 ;  /* 0x000000040000795c */ /* 0x000fe20000300000 */
.L_x_25:
[----:B-1----:R-:W-:Y:S05]  /*18f0*/  @P1 BRA `(.L_x_26) ;  /* 0x0000000000081947 */ /* 0x002fea0003800000 */
[----:B------:R-:W1:Y:S02]  /*1900*/  SYNCS.PHASECHK.TRANS64.TRYWAIT P1, [R5+URZ], R4 ;  /* 0x00000004050075a7 */ /* 0x000e64000802017f */
[----:B-1----:R-:W-:Y:S05]  /*1910*/  @!P1 BRA `(.L_x_27) ;  /* 0x0000005800d49947 */ /* 0x002fea0003800000 */
.L_x_26:
[----:B------:R-:W-:Y:S01]  /*1920*/  ULEA UR4, UR8, UR41, 0x9 ;  /* 0x0000002908047291 */ /* 0x000fe2000f8e483f */
[----:B------:R-:W-:Y:S01]  /*1930*/  WARPGROUP.ARRIVE ;  /* 0x00000000000079c5 */ /* 0x000fe20000000000 */
[----:B------:R-:W-:Y:S01]  /*1940*/  ULEA UR6, UR8, UR9, 0x9 ;  /* 0x0000000908067291 */ /* 0x000fe2000f8e483f */
[----:B------:R-:W-:Y:S01]  /*1950*/  UMOV UR5, 0x80000020 ;  /* 0x8000002000057882 */ /* 0x000fe20000000000 */
[----:B------:R-:W-:-:S07]  /*1960*/  UMOV UR7, 0x80000020 ;  /* 0x8000002000077882 */ /* 0x000fce0000000000 */
[----:B------:R-:W-:Y:S01]  /*1970*/  IGMMA.64x128x32.S8.S8 R24, gdesc[UR4], R24, gsb0 ;  /* 0x03600000041879f1 */ /* 0x000fe20008041018 */
        /* <DEDUP_REMOVED lines=9> */
[----:B------:R-:W-:Y:S01]  /*1a10*/  BPT.TRAP 0x1 ;  /* 0x000000040000795c */ /* 0x000fe20000300000 */
.L_x_28:
[----:B------:R-:W-:-:S13]  /*1a20*/  ISETP.NE.AND P1, PT, R91, RZ, PT ;  /* 0x000000ff5b00720c */ /* 0x000fda0003f25270 */
[----:B01----:R-:W-:-:S04]  /*1a30*/  @P1 IMAD R4, R3, 0x8, R6 ;  /* 0x0000000803041824 */ /* 0x003fc800078e0206 */
[----:B------:R-:W-:-:S05]  /*1a40*/  @P1 VIADD R5, R4, 0x70 ;  /* 0x0000007004051836 */ /* 0x000fca0000000000 */
[----:B------:R-:W-:-:S04]  /*1a50*/  @P1 PRMT R5, R22, 0x654, R5 ;  /* 0x0000065416051816 */ /* 0x000fc80000000005 */
[----:B------:R0:W-:Y:S01]  /*1a60*/  @P1 SYNCS.ARRIVE.TRANS64.RED.A1T0 RZ, [R5+URZ], RZ ;  /* 0x000000ff05ff19a7 */ /* 0x0001e2000810043f */
[----:B------:R-:W-:-:S13]  /*1a70*/  ISETP.GT.U32.AND P1, PT, R19, 0x1, PT ;  /* 0x000000011300780c */ /* 0x000fda0003f24070 */
[----:B0-----:R-:W-:Y:S05]  /*1a80*/  @P1 BRA `(.L_x_29) ;  /* 0x0000000000041947 */ /* 0x001fea0003800000 */
[----:B------:R-:W-:Y:S01]  /*1a90*/  BPT.TRAP 0x1 ;  /* 0x000000040000795c */ /* 0x000fe20000300000 */
.L_x_29:
[----:B------:R-:W-:Y:S01]  /*1aa0*/  UIADD3 UR8, UR8, 0x1, URZ ;  /* 0x0000000108087890 */ /* 0x000fe2000fffe03f */
[C---:B------:R-:W-:Y:S01]  /*1ab0*/  ISETP.GT.AND P2, PT, R0.reuse, 0x1, PT ;  /* 0x000000010000780c */ /* 0x040fe20003f44270 */
[----:B------:R-:W-:Y:S02]  /*1ac0*/  VIADD R3, R3, 0x1 ;  /* 0x0000000103037836 */ /* 0x000fe40000000000 */
[----:B------:R-:W-:Y:S01]  /*1ad0*/  UISETP.NE.AND UP0, UPT, UR8, 0xe, UPT ;  /* 0x0000000e0800788c */ /* 0x000fe2000bf05270 */
[----:B------:R-:W-:Y:S02]  /*1ae0*/  VIADD R0, R0, 0xffffffff ;  /* 0xffffffff00007836 */ /* 0x000fe40000000000 */
[C---:B------:R-:W-:Y:S01]  /*1af0*/  ISETP.NE.AND P1, PT, R3.reuse, 0xe, PT ;  /* 0x0000000e0300780c */ /* 0x040fe20003f25270 */
[----:B------:R-:W-:Y:S02]  /*1b00*/  USEL UR4, URZ, 0x1, UP0 ;  /* 0x000000013f047887 */ /* 0x000fe40008000000 */
[----:B------:R-:W-:Y:S01]  /*1b10*/  USEL UR8, UR8, URZ, UP0 ;  /* 0x0000003f08087287 */ /* 0x000fe20008000000 */
[----:B------:R-:W-:-:S03]  /*1b20*/  SEL R3, R3, RZ, P1 ;  /* 0x000000ff03037207 */ /* 0x000fc60000800000 */
[----:B------:R-:W-:Y:S01]  /*1b30*/  LOP3.LUT R7, R7, UR4, RZ, 0x3c, !PT ;  /* 0x0000000407077c12 */ /* 0x000fe2000f8e3cff */
[----:B------:R-:W-:Y:S07]  /*1b40*/  @P2 BRA `(.L_x_30) ;  /* 0xfffffffc00382947 */ /* 0x000fee000383ffff */
.L_x_23:
[----:B------:R-:W3:Y:S02]  /*1b50*/  LDC R0, c[0x0][0x28c] ;  /* 0x0000a300ff007b82 */ /* 0x000ee40000000800 */
[----:B---3--:R-:W-:-:S13]  /*1b60*/  ISETP.GE.AND P1, PT, R0, 0x1, PT ;  /* 0x000000010000780c */ /* 0x008fda0003f26270 */
[----:B------:R-:W-:Y:S05]  /*1b70*/  @!P1 BRA `(.L_x_31) ;  /* 0x0000000000549947 */ /* 0x000fea0003800000 */
[----:B------:R-:W-:Y:S05]  /*1b80*/  @!P0 BRA `(.L_x_32) ;  /* 0x0000000000048947 */ /* 0x000fea0003800000 */
[----:B------:R-:W-:Y:S01]  /*1b90*/  BPT.TRAP 0x1 ;  /* 0x000000040000795c */ /* 0x000fe20000300000 */
.L_x_32:
[----:B------:R-:W-:Y:S01]  /*1ba0*/  ISETP.NE.AND P1, PT, R91, RZ, PT ;  /* 0x000000ff5b00720c */ /* 0x000fe20003f25270 */
[----:B------:R-:W-:Y:S01]  /*1bb0*/  BSSY B0, `(.L_x_33) ;  /* 0x000000f000007945 */ /* 0x000fe20003800000 */
[----:B------:R-:W-:-:S11]  /*1bc0*/  ISETP.GT.U32.AND P0, PT, R19, 0x1, PT ;  /* 0x000000011300780c */ /* 0x000fd60003f04070 */
[----:B------:R-:W-:Y:S05]  /*1bd0*/  @!P1 BRA `(.L_x_34) ;  /* 0x0000000000309947 */ /* 0x000fea0003800000 */
[----:B------:R-:W-:-:S04]  /*1be0*/  UISETP.LT.AND UP0, UPT, UR40, 0x1, UPT ;  /* 0x000000012800788c */ /* 0x000fc8000bf01270 */
[----:B------:R-:W-:-:S04]  /*1bf0*/  USEL UR6, UR40, 0x1, UP0 ;  /* 0x0000000128067887 */ /* 0x000fc80008000000 */
[----:B------:R-:W-:-:S04]  /*1c00*/  UIADD3 UR6, UR39, UR40, -UR6 ;  /* 0x0000002827067290 */ /* 0x000fc8000fffe806 */
[----:B------:R-:W-:-:S04]  /*1c10*/  USHF.R.U32.HI UR4, URZ, 0x1, UR6 ;  /* 0x000000013f047899 */ /* 0x000fc80008011606 */
[----:B------:R-:W-:-:S04]  /*1c20*/  UIMAD.WIDE.U32 UR4, UR4, -0x6db6db6d, URZ ;  /* 0x92492493040478a5 */ /* 0x000fc8000f8e003f */
[----:B------:R-:W-:-:S04]  /*1c30*/  USHF.R.U32.HI UR4, URZ, 0x2, UR5 ;  /* 0x000000023f047899 */ /* 0x000fc80008011605 */
[----:B------:R-:W-:-:S06]  /*1c40*/  UIMAD UR6, UR4, -0xe, UR6 ;  /* 0xfffffff2040678a4 */ /* 0x000fcc000f8e0206 */
[----:B------:R-:W-:-:S04]  /*1c50*/  IMAD.U32 R3, RZ, RZ, UR6 ;  /* 0x00000006ff037e24 */ /* 0x000fc8000f8e00ff */
[----:B------:R-:W-:-:S04]  /*1c60*/  IMAD R0, R3, 0x8, R6 ;  /* 0x0000000803007824 */ /* 0x000fc800078e0206 */
[----:B------:R-:W-:-:S05]  /*1c70*/  VIADD R3, R0, 0x70 ;  /* 0x0000007000037836 */ /* 0x000fca0000000000 */
[----:B------:R-:W-:-:S04]  /*1c80*/  PRMT R3, R22, 0x654, R3 ;  /* 0x0000065416037816 */ /* 0x000fc80000000003 */
[----:B------:R3:W-:Y:S03]  /*1c90*/  SYNCS.ARRIVE.TRANS64.RED.A1T0 RZ, [R3+URZ], RZ ;  /* 0x000000ff03ff79a7 */ /* 0x0007e6000810043f */
.L_x_34:
[----:B------:R-:W-:Y:S05]  /*1ca0*/  BSYNC B0 ;  /* 0x0000000000007941 */ /* 0x000fea0003800000 */
.L_x_33:
[----:B------:R-:W-:Y:S05]  /*1cb0*/  @P0 BRA `(.L_x_31) ;  /* 0x0000000000040947 */ /* 0x000fea0003800000 */
[----:B------:R-:W-:Y:S01]  /*1cc0*/  BPT.TRAP 0x1 ;  /* 0x000000040000795c */ /* 0x000fe20000300000 */
.L_x_31:
[----:B------:R-:W4:Y:S01]  /*1cd0*/  LDC R7, c[0x0][0x288] ;  /* 0x0000a200ff077b82 */ /* 0x000f220000000800 */
[--C-:B------:R-:W-:Y:S01]  /*1ce0*/  SHF.R.U32.HI R0, RZ, 0x2, R18.reuse ;  /* 0x00000002ff007819 */ /* 0x100fe20000011612 */
[----:B------:R-:W-:Y:S01]  /*1cf0*/  IMAD.SHL.U32 R93, R93, 0x80, RZ ;  /* 0x000000805d5d7824 */ /* 0x000fe200078e00ff */
[----:B01----:R-:W-:Y:S01]  /*1d00*/  SHF.R.U32.HI R5, RZ, 0x7, R18 ;  /* 0x00000007ff057819 */ /* 0x003fe20000011612 */
[----:B------:R-:W-:Y:S01]  /*1d10*/  UIADD3 UR39, UR40, UR39, URZ ;  /* 0x0000002728277290 */ /* 0x000fe2000fffe03f */
[----:B------:R-:W-:Y:S01]  /*1d20*/  LOP3.LUT R4, R18, 0x60, RZ, 0xc0, !PT ;  /* 0x0000006012047812 */ /* 0x000fe200078ec0ff */
[----:B------:R-:W-:Y:S01]  /*1d30*/  ULDC UR7, c[0x0][0x284] ;  /* 0x0000a10000077ab9 */ /* 0x000fe20000000800 */
[----:B---3--:R-:W-:Y:S01]  /*1d40*/  LOP3.LUT R3, R0, 0x7, RZ, 0xc0, !PT ;  /* 0x0000000700037812 */ /* 0x008fe200078ec0ff */
[----:B------:R-:W-:Y:S01]  /*1d50*/  UISETP.GT.U32.AND UP0, UPT, UR39, 0xd, UPT ;  /* 0x0000000d2700788c */ /* 0x000fe2000bf04070 */
[----:B------:R-:W-:Y:S01]  /*1d60*/  LOP3.LUT R0, R5, 0x1, RZ, 0xc0, !PT ;  /* 0x0000000105007812 */ /* 0x000fe200078ec0ff */
[----:B------:R-:W-:Y:S01]  /*1d70*/  USHF.R.U32.HI UR4, URZ, 0x1, UR39 ;  /* 0x000000013f047899 */ /* 0x000fe20008011627 */
[----:B------:R-:W-:Y:S01]  /*1d80*/  SHF.R.U32.HI R6, RZ, 0x1, R4 ;  /* 0x00000001ff067819 */ /* 0x000fe20000011604 */
[----:B------:R-:W-:Y:S01]  /*1d90*/  UISETP.LT.U32.AND UP0, UPT, UR40, 0xe, UP0 ;  /* 0x0000000e2800788c */ /* 0x000fe20008701070 */
[----:B------:R-:W-:Y:S01]  /*1da0*/  LOP3.LUT R4, R18, 0x3, RZ, 0xc0, !PT ;  /* 0x0000000312047812 */ /* 0x000fe200078ec0ff */
[----:B------:R-:W-:Y:S01]  /*1db0*/  IMAD.SHL.U32 R8, R0, 0x40, RZ ;  /* 0x0000004000087824 */ /* 0x000fe200078e00ff */
[--C-:B------:R-:W-:Y:S01]  /*1dc0*/  IADD3 R5, RZ, -R6, -R3.reuse ;  /* 0x80000006ff057210 */ /* 0x100fe20007ffe803 */
[----:B------:R-:W-:Y:S01]  /*1dd0*/  UISETP.GE.U32.AND UP1, UPT, UR40, 0xe, UPT ;  /* 0x0000000e2800788c */ /* 0x000fe2000bf26070 */
[----:B------:R-:W-:Y:S01]  /*1de0*/  SHF.R.S32.HI R14, RZ, 0x1f, R90 ;  /* 0x0000001fff0e7819 */ /* 0x000fe2000001145a */
[----:B------:R-:W-:Y:S01]  /*1df0*/  ULDC.64 UR8, c[0x0][0x5d0] ;  /* 0x0001740000087ab9 */ /* 0x000fe20000000a00 */
[----:B------:R-:W-:Y:S01]  /*1e00*/  LOP3.LUT R3, R8, 0x40, R3, 0xe2, !PT ;  /* 0x0000004008037812 */ /* 0x000fe200078ee203 */
[----:B------:R-:W-:Y:S01]  /*1e10*/  IMAD.SHL.U32 R8, R18, 0x2, RZ ;  /* 0x0000000212087824 */ /* 0x000fe200078e00ff */
[----:B------:R-:W-:Y:S01]  /*1e20*/  UIMAD.WIDE.U32 UR4, UR4, -0x6db6db6d, URZ ;  /* 0x92492493040478a5 */ /* 0x000fe2000f8e003f */
[----:B------:R-:W-:Y:S01]  /*1e30*/  IMAD R0, R0, -0x40, R5 ;  /* 0xffffffc000007824 */ /* 0x000fe200078e0205 */
[----:B------:R-:W-:Y:S01]  /*1e40*/  USEL UR6, URZ, 0x1, !UP0 ;  /* 0x000000013f067887 */ /* 0x000fe2000c000000 */
[----:B----4-:R-:W-:Y:S01]  /*1e50*/  IMAD R12, R4, -0x2, R7 ;  /* 0xfffffffe040c7824 */ /* 0x010fe200078e0207 */
[C---:B------:R-:W-:Y:S01]  /*1e60*/  ISETP.GE.AND P0, PT, R93.reuse, R7, PT ;  /* 0x000000075d00720c */ /* 0x040fe20003f06270 */
[----:B------:R-:W-:Y:S01]  /*1e70*/  IMAD.SHL.U32 R7, R92, 0x80, RZ ;  /* 0x000000805c077824 */ /* 0x000fe200078e00ff */
[----:B------:R-:W-:Y:S01]  /*1e80*/  LOP3.LUT R8, R93, 0x6, R8, 0xf8, !PT ;  /* 0x000000065d087812 */ /* 0x000fe200078ef808 */
[----:B------:R-:W-:Y:S01]  /*1e90*/  IMAD R5, R14, UR8, RZ ;  /* 0x000000080e057c24 */ /* 0x000fe2000f8e02ff */
[----:B------:R-:W-:Y:S01]  /*1ea0*/  USHF.R.U32.HI UR4, URZ, 0x2, UR5 ;  /* 0x000000023f047899 */ /* 0x000fe20008011605 */
[----:B------:R-:W-:Y:S01]  /*1eb0*/  IMAD.WIDE R10, R92, 0x80, RZ ;  /* 0x000000805c0a7825 */ /* 0x000fe200078e02ff */
[C---:B------:R-:W-:Y:S01]  /*1ec0*/  ISETP.GE.OR P0, PT, R7.reuse, UR7, P0 ;  /* 0x0000000707007c0c */ /* 0x040fe20008706670 */
[----:B------:R-:W-:Y:S01]  /*1ed0*/  ULOP3.LUT UR38, UR38, UR6, URZ, 0x3c, !UPT ;  /* 0x0000000626267292 */ /* 0x000fe2000f8e3c3f */
[----:B------:R-:W-:Y:S01]  /*1ee0*/  SHF.R.S32.HI R9, RZ, 0x1f, R8 ;  /* 0x0000001fff097819 */ /* 0x000fe20000011408 */
[C---:B------:R-:W-:Y:S01]  /*1ef0*/  IMAD R13, R90.reuse, UR9, R5 ;  /* 0x000000095a0d7c24 */ /* 0x040fe2000f8e0205 */
[----:B------:R-:W-:Y:S01]  /*1f00*/  UIMAD UR39, UR4, -0xe, UR39 ;  /* 0xfffffff2042778a4 */ /* 0x000fe2000f8e0227 */
[----:B------:R-:W-:Y:S01]  /*1f10*/  IADD3 R96, -R7, UR7, R0 ;  /* 0x0000000707607c10 */ /* 0x000fe2000fffe100 */
[----:B------:R-:W-:Y:S01]  /*1f20*/  @UP1 ULOP3.LUT UR38, UR38, 0x1, UR4, 0x78, !UPT ;  /* 0x0000000126261892 */ /* 0x000fe2000f8e7804 */
[----:B------:R-:W-:Y:S01]  /*1f30*/  IMAD.WIDE.U32 R4, R90, UR8, R8 ;  /* 0x000000085a047c25 */ /* 0x000fe2000f8e0008 */
[----:B------:R-:W-:-:S03]  /*1f40*/  LOP3.LUT R97, R10, R3, R6, 0xfe, !PT ;  /* 0x000000030a617212 */ /* 0x000fc600078efe06 */
[----:B------:R-:W-:Y:S02]  /*1f50*/  IMAD.IADD R5, R5, 0x1, R13 ;  /* 0x0000000105057824 */ /* 0x000fe400078e020d */
[----:B------:R-:W-:Y:S02]  /*1f60*/  IMAD.IADD R3, R12, 0x1, -R93 ;  /* 0x000000010c037824 */ /* 0x000fe400078e0a5d */
[----:B------:R-:W-:Y:S01]  /*1f70*/  IMAD.MOV.U32 R0, RZ, RZ, -0x1 ;  /* 0xffffffffff007424 */ /* 0x000fe200078e00ff */
[----:B------:R-:W-:Y:S06]  /*1f80*/  @P0 BRA `(.L_x_35) ;  /* 0x0000003000a00947 */ /* 0x000fec0003800000 */
[----:B------:R-:W0:Y:S01]  /*1f90*/  LDC.64 R12, c[0x0][0x5c8] ;  /* 0x00017200ff0c7b82 */ /* 0x000e220000000a00 */
[----:B------:R-:W-:Y:S01]  /*1fa0*/  ULDC.64 UR4, c[0x0][0x5c0] ;  /* 0x0001700000047ab9 */ /* 0x000fe20000000a00 */
[----:B------:R-:W-:Y:S01]  /*1fb0*/  BSSY B0, `(.L_x_35) ;  /* 0x0000325000007945 */ /* 0x000fe20003800000 */
[-C--:B0-----:R-:W-:Y:S02]  /*1fc0*/  IMAD R6, R11, R12.reuse, RZ ;  /* 0x0000000c0b067224 */ /* 0x081fe400078e02ff */
[----:B------:R-:W-:-:S04]  /*1fd0*/  IMAD.WIDE.U32 R4, R97, R12, R4 ;  /* 0x0000000c61047225 */ /* 0x000fc800078e0004 */
[----:B------:R-:W-:Y:S01]  /*1fe0*/  IMAD R7, R97, R13, R6 ;  /* 0x0000000d61077224 */ /* 0x000fe200078e0206 */
[----:B------:R-:W-:-:S03]  /*1ff0*/  IADD3 R4, P0, R4, UR4, RZ ;  /* 0x0000000404047c10 */ /* 0x000fc6000ff1e0ff */
[----:B------:R-:W-:Y:S01]  /*2000*/  IMAD.IADD R7, R5, 0x1, R7 ;  /* 0x0000000105077824 */ /* 0x000fe200078e0207 */
[----:B------:R-:W-:-:S04]  /*2010*/  LEA R6, P1, R12, R4, 0x3 ;  /* 0x000000040c067211 */ /* 0x000fc800078218ff */
[----:B------:R-:W-:Y:S02]  /*2020*/  IADD3.X R5, R7, UR5, RZ, P0, !PT ;  /* 0x0000000507057c10 */ /* 0x000fe400087fe4ff */
[----:B-----5:R-:W-:Y:S02]  /*2030*/  ISETP.NE.AND P0, PT, R88, RZ, PT ;  /* 0x000000ff5800720c */ /* 0x020fe40003f05270 */
[----:B------:R-:W-:-:S11]  /*2040*/  LEA.HI.X R7, R12, R5, R13, 0x3, P1 ;  /* 0x000000050c077211 */ /* 0x000fd600008f1c0d */
[----:B------:R-:W-:Y:S05]  /*2050*/  @!P0 BRA `(.L_x_36) ;  /* 0x0000002400608947 */ /* 0x000fea0003800000 */
[----:B------:R-:W0:Y:S01]  /*2060*/  LDC.64 R92, c[0x0][0x5b0] ;  /* 0x00016c00ff5c7b82 */ /* 0x000e220000000a00 */
[----:B------:R-:W-:Y:S01]  /*2070*/  ULDC.64 UR4, c[0x0][0x5b8] ;  /* 0x00016e0000047ab9 */ /* 0x000fe20000000a00 */
[----:B------:R-:W-:Y:S01]  /*2080*/  ISETP.GE.AND P1, PT, R96, 0x1, PT ;  /* 0x000000016000780c */ /* 0x000fe20003f26270 */
[----:B------:R-:W-:Y:S01]  /*2090*/  IMAD R13, R14, UR4, RZ ;  /* 0x000000040e0d7c24 */ /* 0x000fe2000f8e02ff */
[----:B------:R-:W-:Y:S01]  /*20a0*/  BSSY B1, `(.L_x_37) ;  /* 0x000000e000017945 */ /* 0x000fe20003800000 */
[C---:B------:R-:W-:Y:S01]  /*20b0*/  IMAD.WIDE.U32 R14, R90.reuse, UR4, R8 ;  /* 0x000000045a0e7c25 */ /* 0x040fe2000f8e0008 */
[----:B------:R-:W-:Y:S02]  /*20c0*/  ISETP.LT.OR P2, PT, R3, 0x1, !P1 ;  /* 0x000000010300780c */ /* 0x000fe40004f41670 */
[----:B------:R-:W1:Y:S01]  /*20d0*/  LDC.64 R94, c[0x0][0x5a8] ;  /* 0x00016a00ff5e7b82 */ /* 0x000e620000000a00 */
[----:B------:R-:W-:Y:S02]  /*20e0*/  IMAD R13, R90, UR5, R13 ;  /* 0x000000055a0d7c24 */ /* 0x000fe4000f8e020d */
[----:B------:R-:W-:-:S02]  /*20f0*/  IMAD.MOV.U32 R12, RZ, RZ, R14 ;  /* 0x000000ffff0c7224 */ /* 0x000fc400078e000e */
[----:B------:R-:W-:Y:S02]  /*2100*/  IMAD.IADD R13, R15, 0x1, R13 ;  /* 0x000000010f0d7824 */ /* 0x000fe400078e020d */
[-C--:B0-----:R-:W-:Y:S02]  /*2110*/  IMAD R10, R11, R92.reuse, RZ ;  /* 0x0000005c0b0a7224 */ /* 0x081fe400078e02ff */
[----:B------:R-:W-:-:S04]  /*2120*/  IMAD.WIDE.U32 R8, R97, R92, R12 ;  /* 0x0000005c61087225 */ /* 0x000fc800078e000c */
[----:B------:R-:W-:Y:S01]  /*2130*/  IMAD R21, R97, R93, R10 ;  /* 0x0000005d61157224 */ /* 0x000fe200078e020a */
[----:B-1----:R-:W-:-:S04]  /*2140*/  IADD3 R8, P0, R8, R94, RZ ;  /* 0x0000005e08087210 */ /* 0x002fc80007f1e0ff */
[----:B------:R-:W-:Y:S01]  /*2150*/  IADD3.X R9, R95, R9, R21, P0, !PT ;  /* 0x000000095f097210 */ /* 0x000fe200007fe415 */
[----:B------:R-:W-:Y:S08]  /*2160*/  @P2 BRA `(.L_x_38) ;  /* 0x0000000000042947 */ /* 0x000ff00003800000 */
[----:B--2---:R0:W5:Y:S02]  /*2170*/  LDG.E.U8 R89, desc[UR36][R8.64] ;  /* 0x0000002408597981 */ /* 0x004164000c1e1100 */
.L_x_38:
[----:B------:R-:W-:Y:S05]  /*2180*/  BSYNC B1 ;  /* 0x0000000000017941 */ /* 0x000fea0003800000 */
.L_x_37:
[----:B-----5:R-:W-:Y:S01]  /*2190*/  LOP3.LUT R10, R89, 0xffff, RZ, 0xc0, !PT ;  /* 0x0000ffff590a7812 */ /* 0x020fe200078ec0ff */
[----:B------:R-:W-:Y:S01]  /*21a0*/  BSSY B1, `(.L_x_39) ;  /* 0x0000010000017945 */ /* 0x000fe20003800000 */
[----:B------:R-:W-:Y:S02]  /*21b0*/  SHF.L.U64.HI R11, R92, 0x3, R93 ;  /* 0x000000035c0b7819 */ /* 0x000fe4000001025d */
[----:B------:R-:W-:Y:S01]  /*21c0*/  PRMT R15, R10, 0x8880, RZ ;  /* 0x000088800a0f7816 */ /* 0x000fe200000000ff */
[----:B------:R-:W-:Y:S01]  /*21d0*/  IMAD.SHL.U32 R10, R92, 0x8, RZ ;  /* 0x000000085c0a7824 */ /* 0x000fe200078e00ff */
[----:B------:R-:W-:-:S03]  /*21e0*/  ISETP.GE.AND P0, PT, R96, 0x9, PT ;  /* 0x000000096000780c */ /* 0x000fc60003f06270 */
[----:B------:R-:W-:Y:S02]  /*21f0*/  IMAD R20, R15, R88, RZ ;  /* 0x000000580f147224 */ /* 0x000fe400078e02ff */
[----:B------:R-:W-:-:S04]  /*2200*/  IMAD.WIDE.U32 R10, R97, R92, R10 ;  /* 0x0000005c610a7225 */ /* 0x000fc800078e000a */
[----:B------:R-:W-:Y:S01]  /*2210*/  @!P2 IMAD R15, R24, R23, R20 ;  /* 0x00000017180fa224 */ /* 0x000fe200078e0214 */
[----:B------:R-:W-:Y:S01]  /*2220*/  IADD3 R10, P3, P4, R14, R94, R10 ;  /* 0x0000005e0e0a7210 */ /* 0x000fe20007c7e00a */
[----:B------:R-:W-:-:S03]  /*2230*/  IMAD.IADD R14, R21, 0x1, R11 ;  /* 0x00000001150e7824 */ /* 0x000fc600078e020b */
[----:B------:R1:W-:Y:S01]  /*2240*/  @!P2 STG.E.U8 desc[UR36][R4.64], R15 ;  /* 0x0000000f0400a986 */ /* 0x0003e2000c101124 */
[----:B------:R-:W-:-:S13]  /*2250*/  ISETP.LT.OR P2, PT, R3, 0x2, !P1 ;  /* 0x000000020300780c */ /* 0x000fda0004f41670 */
[----:B-1----:R-:W-:Y:S05]  /*2260*/  @P2 BRA `(.L_x_40) ;  /* 0x00000000000c2947 */ /* 0x002fea0003800000 */
[----:B--2---:R-:W2:Y:S02]  /*2270*/  LDG.E.U8 R89, desc[UR36][R8.64+0x1] ;  /* 0x0000012408597981 */ /* 0x004ea4000c1e1100 */
[----:B--2---:R-:W-:-:S05]  /*2280*/  PRMT R15, R89, 0x8880, RZ ;  /* 0x00008880590f7816 */ /* 0x004fca00000000ff */
[----:B------:R-:W-:-:S07]  /*2290*/  IMAD R20, R15, R88, RZ ;  /* 0x000000580f147224 */ /* 0x000fce00078e02ff */
.L_x_40:
[----:B------:R-:W-:Y:S05]  /*22a0*/  BSYNC B1 ;  /* 0x0000000000017941 */ /* 0x000fea0003800000 */
.L_x_39:
[----:B------:R-:W-:Y:S01]  /*22b0*/  IADD3.X R11, R13, R95, R14, P3, P4 ;  /* 0x0000005f0d0b7210 */ /* 0x000fe20001fe840e */
[----:B------:R-:W-:Y:S01]  /*22c0*/  @!P2 IMAD R25, R25, R23, R20 ;  /* 0x000000171919a224 */ /* 0x000fe200078e0214 */
[C---:B------:R-:W-:Y:S01]  /*22d0*/  ISETP.LT.OR P3, PT, R3.reuse, 0x1, !P0 ;  /* 0x000000010300780c */ /* 0x040fe20004761670 */
[----:B------:R-:W-:Y:S01]  /*22e0*/  BSSY B1, `(.L_x_41) ;  /* 0x0000008000017945 */ /* 0x000fe20003800000 */
[C---:B------:R-:W-:Y:S02]  /*22f0*/  ISETP.LT.OR P4, PT, R3.reuse, 0x9, !P1 ;  /* 0x000000090300780c */ /* 0x040fe40004f81670 */
[----:B------:R1:W-:Y:S01]  /*2300*/  @!P2 STG.E.U8 desc[UR36][R4.64+0x1], R25 ;  /* 0x000001190400a986 */ /* 0x0003e2000c101124 */
[----:B------:R-:W-:-:S08]  /*2310*/  ISETP.LT.OR P2, PT, R3, 0x2, !P0 ;  /* 0x000000020300780c */ /* 0x000fd00004741670 */
[----:B------:R-:W-:Y:S05]  /*2320*/  @P3 BRA `(.L_x_42) ;  /* 0x00000000000c3947 */ /* 0x000fea0003800000 */
[----:B--2---:R-:W2:Y:S02]  /*2330*/  LDG.E.U8 R89, desc[UR36][R10.64] ;  /* 0x000000240a597981 */ /* 0x004ea4000c1e1100 */
[----:B--2---:R-:W-:-:S05]  /*2340*/  PRMT R13, R89, 0x8880, RZ ;  /* 0x00008880590d7816 */ /* 0x004fca00000000ff */
[----:B------:R-:W-:-:S07]  /*2350*/  IMAD R20, R13, R88, RZ ;  /* 0x000000580d147224 */ /* 0x000fce00078e02ff */
.L_x_42:
[----:B------:R-:W-:Y:S05]  /*2360*/  BSYNC B1 ;  /* 0x0000000000017941 */ /* 0x000fea0003800000 */
.L_x_41:
[----:B------:R-:W-:Y:S01]  /*2370*/  @!P3 IMAD R13, R26, R23, R20 ;  /* 0x000000171a0db224 */ /* 0x000fe200078e0214 */
[----:B------:R-:W-:Y:S04]  /*2380*/  BSSY B1, `(.L_x_43) ;  /* 0x0000006000017945 */ /* 0x000fe80003800000 */
[----:B------:R3:W-:Y:S01]  /*2390*/  @!P3 STG.E.U8 desc[UR36][R6.64], R13 ;  /* 0x0000000d0600b986 */ /* 0x0007e2000c101124 */
[----:B------:R-:W-:Y:S05]  /*23a0*/  @P2 BRA `(.L_x_44) ;  /* 0x00000000000c2947 */ /* 0x000fea0003800000 */
[----:B--2---:R-:W3:Y:S02]  /*23b0*/  LDG.E.U8 R89, desc[UR36][R10.64+0x1] ;  /* 0x000001240a597981 */ /* 0x004ee4000c1e1100 */
[----:B---3--:R-:W-:-:S05]  /*23c0*/  PRMT R13, R89, 0x8880, RZ ;  /* 0x00008880590d7816 */ /* 0x008fca00000000ff */
[----:B------:R-:W-:-:S07]  /*23d0*/  IMAD R20, R13, R88, RZ ;  /* 0x000000580d147224 */ /* 0x000fce00078e02ff */
.L_x_44:
[----:B------:R-:W-:Y:S05]  /*23e0*/  BSYNC B1 ;  /* 0x0000000000017941 */ /* 0x000fea0003800000 */
.L_x_43:
[----:B------:R-:W-:Y:S01]  /*23f0*/  @!P2 IMAD R27, R27, R23, R20 ;  /* 0x000000171b1ba224 */ /* 0x000fe200078e0214 */
[----:B------:R-:W-:Y:S04]  /*2400*/  BSSY B1, `(.L_x_45) ;  /* 0x0000006000017945 */ /* 0x000fe80003800000 */
[----:B------:R4:W-:Y:S01]  /*2410*/  @!P2 STG.E.U8 desc[UR36][R6.64+0x1], R27 ;  /* 0x0000011b0600a986 */ /* 0x0009e2000c101124 */
[----:B------:R-:W-:Y:S05]  /*2420*/  @P4 BRA `(.L_x_46) ;  /* 0x00000000000c4947 */ /* 0x000fea0003800000 */
[----:B--2---:R-:W3:Y:S02]  /*2430*/  LDG.E.U8 R89, desc[UR36][R8.64+0x8] ;  /* 0x0000082408597981 */ /* 0x004ee4000c1e1100 */
[----:B---3--:R-:W-:-:S05]  /*2440*/  PRMT R13, R89, 0x8880, RZ ;  /* 0x00008880590d7816 */ /* 0x008fca00000000ff */
[----:B------:R-:W-:-:S07]  /*2450*/  IMAD R20, R13, R88, RZ ;  /* 0x000000580d147224 */ /* 0x000fce00078e02ff */
.L_x_46:
[----:B------:R-:W-:Y:S05]  /*2460*/  BSYNC B1 ;  /* 0x0000000000017941 */ /* 0x000fea0003800000 */
.L_x_45:
[C---:B------:R-:W-:Y:S01]  /*2470*/  ISETP.LT.OR P2, PT, R3.reuse, 0xa, !P1 ;  /* 0x0000000a0300780c */ /* 0x040fe20004f41670 */
[----:B---3--:R-:W-:Y:S01]  /*2480*/  @!P4 IMAD R13, R28, R23, R20 ;  /* 0x000000171c0dc224 */ /* 0x008fe200078e0214 */
[----:B------:R-:W-:Y:S01]  /*2490*/  BSSY B1, `(.L_x_47) ;  /* 0x0000008000017945 */ /* 0x000fe20003800000 */
[----:B------:R-:W-:-:S03]  /*24a0*/  ISETP.LT.OR P3, PT, R3, 0x9, !P0 ;  /* 0x000000090300780c */ /* 0x000fc60004761670 */
[----:B------:R3:W-:Y:S01]  /*24b0*/  @!P4 STG.E.U8 desc[UR36][R4.64+0x8], R13 ;  /* 0x0000080d0400c986 */ /* 0x0007e2000c101124 */
[----:B------:R-:W-:-:S06]  /*24c0*/  ISETP.LT.OR P4, PT, R3, 0xa, !P0 ;  /* 0x0000000a0300780c */ /* 0x000fcc0004781670 */
[----:B------:R-:W-:Y:S07]  /*24d0*/  @P2 BRA `(.L_x_48) ;  /* 0x00000000000c2947 */ /* 0x000fee0003800000 */
[----:B--2---:R-:W3:Y:S02]  /*24e0*/  LDG.E.U8 R89, desc[UR36][R8.64+0x9] ;  /* 0x0000092408597981 */ /* 0x004ee4000c1e1100 */
[----:B---3--:R-:W-:-:S05]  /*24f0*/  PRMT R13, R89, 0x8880, RZ ;  /* 0x00008880590d7816 */ /* 0x008fca00000000ff */
[----:B------:R-:W-:-:S07]  /*2500*/  IMAD R20, R13, R88, RZ ;  /* 0x000000580d147224 */ /* 0x000fce00078e02ff */
.L_x_48:
[----:B------:R-:W-:Y:S05]  /*2510*/  BSYNC B1 ;  /* 0x0000000000017941 */ /* 0x000fea0003800000 */
.L_x_47:
[----:B------:R-:W-:Y:S01]  /*2520*/  @!P2 IMAD R29, R29, R23, R20 ;  /* 0x000000171d1da224 */ /* 0x000fe200078e0214 */
[----:B------:R-:W-:Y:S04]  /*2530*/  BSSY B1, `(.L_x_49) ;  /* 0x0000006000017945 */ /* 0x000fe80003800000 */
[----:B------:R0:W-:Y:S01]  /*2540*/  @!P2 STG.E.U8 desc[UR36][R4.64+0x9], R29 ;  /* 0x0000091d0400a986 */ /* 0x0001e2000c101124 */
[----:B------:R-:W-:Y:S05]  /*2550*/  @P3 BRA `(.L_x_50) ;  /* 0x00000000000c3947 */ /* 0x000fea0003800000 */
[----:B--2---:R-:W3:Y:S02]  /*2560*/  LDG.E.U8 R89, desc[UR36][R10.64+0x8] ;  /* 0x000008240a597981 */ /* 0x004ee4000c1e1100 */
[----:B---3--:R-:W-:-:S05]  /*2570*/  PRMT R13, R89, 0x8880, RZ ;  /* 0x00008880590d7816 */ /* 0x008fca00000000ff */
[----:B------:R-:W-:-:S07]  /*2580*/  IMAD R20, R13, R88, RZ ;  /* 0x000000580d147224 */ /* 0x000fce00078e02ff */
.L_x_50:
[----:B------:R-:W-:Y:S05]  /*2590*/  BSYNC B1 ;  /* 0x0000000000017941 */ /* 0x000fea0003800000 */
.L_x_49:
[----:B---3--:R-:W-:Y:S01]  /*25a0*/  @!P3 IMAD R13, R30, R23, R20 ;  /* 0x000000171e0db224 */ /* 0x008fe200078e0214 */
[----:B------:R-:W-:Y:S04]  /*25b0*/  BSSY B1, `(.L_x_51) ;  /* 0x0000006000017945 */ /* 0x000fe80003800000 */
[----:B------:R3:W-:Y:S01]  /*25c0*/  @!P3 STG.E.U8 desc[UR36][R6.64+0x8], R13 ;  /* 0x0000080d0600b986 */ /* 0x0007e2000c101124 */
[----:B------:R-:W-:Y:S05]  /*25d0*/  @P4 BRA `(.L_x_52) ;  /* 0x00000000000c4947 */ /* 0x000fea0003800000 */
[----:B--2---:R-:W3:Y:S02]  /*25e0*/  LDG.E.U8 R89, desc[UR36][R10.64+0x9] ;  /* 0x000009240a597981 */ /* 0x004ee4000c1e1100 */
[----:B---3--:R-:W-:-:S05]  /*25f0*/  PRMT R13, R89, 0x8880, RZ ;  /* 0x00008880590d7816 */ /* 0x008fca00000000ff */
[----:B------:R-:W-:-:S07]  /*2600*/  IMAD R20, R13, R88, RZ ;  /* 0x000000580d147224 */ /* 0x000fce00078e02ff */
.L_x_52:
[----:B------:R-:W-:Y:S05]  /*2610*/  BSYNC B1 ;  /* 0x0000000000017941 */ /* 0x000fea0003800000 */
.L_x_51:
[----:B------:R-:W-:Y:S01]  /*2620*/  ISETP.LT.OR P2, PT, R3, 0x11, !P1 ;  /* 0x000000110300780c */ /* 0x000fe20004f41670 */
[----:B------:R-:W-:Y:S01]  /*2630*/  @!P4 IMAD R31, R31, R23, R20 ;  /* 0x000000171f1fc224 */ /* 0x000fe200078e0214 */
        /* <DEDUP_REMOVED lines=8> */
.L_x_54:
[----:B------:R-:W-:Y:S05]  /*26c0*/  BSYNC B1 ;  /* 0x0000000000017941 */ /* 0x000fea0003800000 */
.L_x_53:
[----:B---3--:R-:W-:Y:S01]  /*26d0*/  @!P2 IMAD R13, R32, R23, R20 ;  /* 0x00000017200da224 */ /* 0x008fe200078e0214 */
[----:B------:R-:W-:Y:S04]  /*26e0*/  BSSY B1, `(.L_x_55) ;  /* 0x0000006000017945 */ /* 0x000fe80003800000 */
[----:B------:R3:W-:Y:S01]  /*26f0*/  @!P2 STG.E.U8 desc[UR36][R4.64+0x10], R13 ;  /* 0x0000100d0400a986 */ /* 0x0007e2000c101124 */
[----:B------:R-:W-:Y:S05]  /*2700*/  @P3 BRA `(.L_x_56) ;  /* 0x00000000000c3947 */ /* 0x000fea0003800000 */
[----:B--2---:R-:W3:Y:S02]  /*2710*/  LDG.E.U8 R89, desc[UR36][R8.64+0x11] ;  /* 0x0000112408597981 */ /* 0x004ee4000c1e1100 */
[----:B---3--:R-:W-:-:S05]  /*2720*/  PRMT R13, R89, 0x8880, RZ ;  /* 0x00008880590d7816 */ /* 0x008fca00000000ff */
[----:B------:R-:W-:-:S07]  /*2730*/  IMAD R20, R13, R88, RZ ;  /* 0x000000580d147224 */ /* 0x000fce00078e02ff */
.L_x_56:
[----:B------:R-:W-:Y:S05]  /*2740*/  BSYNC B1 ;  /* 0x0000000000017941 */ /* 0x000fea0003800000 */
.L_x_55:
[----:B------:R-:W-:Y:S01]  /*2750*/  @!P3 IMAD R33, R33, R23, R20 ;  /* 0x000000172121b224 */ /* 0x000fe200078e0214 */
[----:B------:R-:W-:Y:S04]  /*2760*/  BSSY B1, `(.L_x_57) ;  /* 0x0000006000017945 */ /* 0x000fe80003800000 */
[----:B------:R0:W-:Y:S01]  /*2770*/  @!P3 STG.E.U8 desc[UR36][R4.64+0x11], R33 ;  /* 0x000011210400b986 */ /* 0x0001e2000c101124 */
[----:B------:R-:W-:Y:S05]  /*2780*/  @P4 BRA `(.L_x_58) ;  /* 0x00000000000c4947 */ /* 0x000fea0003800000 */
[----:B--2---:R-:W3:Y:S02]  /*2790*/  LDG.E.U8 R89, desc[UR36][R10.64+0x10] ;  /* 0x000010240a597981 */ /* 0x004ee4000c1e1100 */
[----:B---3--:R-:W-:-:S05]  /*27a0*/  PRMT R13, R89, 0x8880, RZ ;  /* 0x00008880590d7816 */ /* 0x008fca00000000ff */
[----:B------:R-:W-:-:S07]  /*27b0*/  IMAD R20, R13, R88, RZ ;  /* 0x000000580d147224 */ /* 0x000fce00078e02ff */
.L_x_58:
[----:B------:R-:W-:Y:S05]  /*27c0*/  BSYNC B1 ;  /* 0x0000000000017941 */ /* 0x000fea0003800000 */
.L_x_57:
        /* <DEDUP_REMOVED lines=10> */
.L_x_60:
[----:B------:R-:W-:Y:S05]  /*2870*/  BSYNC B1 ;  /* 0x0000000000017941 */ /* 0x000fea0003800000 */
.L_x_59:
[----:B------:R-:W-:Y:S01]  /*2880*/  @!P2 IMAD R35, R35, R23, R20 ;  /* 0x000000172323a224 */ /* 0x000fe200078e0214 */
[----:B------:R-:W-:Y:S04]  /*2890*/  BSSY B1, `(.L_x_61) ;  /* 0x0000006000017945 */ /* 0x000fe80003800000 */
[----:B------:R0:W-:Y:S01]  /*28a0*/  @!P2 STG.E.U8 desc[UR36][R6.64+0x11], R35 ;  /* 0x000011230600a986 */ /* 0x0001e2000c101124 */
[----:B------:R-:W-:Y:S05]  /*28b0*/  @P3 BRA `(.L_x_62) ;  /* 0x00000000000c3947 */ /* 0x000fea0003800000 */
[----:B--2---:R-:W3:Y:S02]  /*28c0*/  LDG.E.U8 R89, desc[UR36][R8.64+0x18] ;  /* 0x0000182408597981 */ /* 0x004ee4000c1e1100 */
[----:B---3--:R-:W-:-:S05]  /*28d0*/  PRMT R13, R89, 0x8880, RZ ;  /* 0x00008880590d7816 */ /* 0x008fca00000000ff */
[----:B------:R-:W-:-:S07]  /*28e0*/  IMAD R20, R13, R88, RZ ;  /* 0x000000580d147224 */ /* 0x000fce00078e02ff */
.L_x_62:
[----:B------:R-:W-:Y:S05]  /*28f0*/  BSYNC B1 ;  /* 0x0000000000017941 */ /* 0x000fea0003800000 */
.L_x_61:
[----:B---3--:R-:W-:Y:S01]  /*2900*/  @!P3 IMAD R13, R36, R23, R20 ;  /* 0x00000017240db224 */ /* 0x008fe200078e0214 */
[----:B------:R-:W-:Y:S04]  /*2910*/  BSSY B1, `(.L_x_63) ;  /* 0x0000006000017945 */ /* 0x000fe80003800000 */
[----:B------:R3:W-:Y:S01]  /*2920*/  @!P3 STG.E.U8 desc[UR36][R4.64+0x18], R13 ;  /* 0x0000180d0400b986 */ /* 0x0007e2000c101124 */
[----:B------:R-:W-:Y:S05]  /*2930*/  @P4 BRA `(.L_x_64) ;  /* 0x00000000000c4947 */ /* 0x000fea0003800000 */
[----:B--2---:R-:W3:Y:S02]  /*2940*/  LDG.E.U8 R89, desc[UR36][R8.64+0x19] ;  /* 0x0000192408597981 */ /* 0x004ee4000c1e1100 */
[----:B---3--:R-:W-:-:S05]  /*2950*/  PRMT R13, R89, 0x8880, RZ ;  /* 0x00008880590d7816 */ /* 0x008fca00000000ff */
[----:B------:R-:W-:-:S07]  /*2960*/  IMAD R20, R13, R88, RZ ;  /* 0x000000580d147224 */ /* 0x000fce00078e02ff */
.L_x_64:
[----:B------:R-:W-:Y:S05]  /*2970*/  BSYNC B1 ;  /* 0x0000000000017941 */ /* 0x000fea0003800000 */
.L_x_63:
        /* <DEDUP_REMOVED lines=10> */
.L_x_66:
[----:B------:R-:W-:Y:S05]  /*2a20*/  BSYNC B1 ;  /* 0x0000000000017941 */ /* 0x000fea0003800000 */
.L_x_65:
[----:B---3--:R-:W-:Y:S01]  /*2a30*/  @!P2 IMAD R13, R38, R23, R20 ;  /* 0x00000017260da224 */ /* 0x008fe200078e0214 */
[----:B------:R-:W-:Y:S04]  /*2a40*/  BSSY B1, `(.L_x_67) ;  /* 0x0000006000017945 */ /* 0x000fe80003800000 */
[----:B------:R3:W-:Y:S01]  /*2a50*/  @!P2 STG.E.U8 desc[UR36][R6.64+0x18], R13 ;  /* 0x0000180d0600a986 */ /* 0x0007e2000c101124 */
[----:B------:R-:W-:Y:S05]  /*2a60*/  @P3 BRA `(.L_x_68) ;  /* 0x00000000000c3947 */ /* 0x000fea0003800000 */
[----:B--2---:R-:W3:Y:S02]  /*2a70*/  LDG.E.U8 R89, desc[UR36][R10.64+0x19] ;  /* 0x000019240a597981 */ /* 0x004ee4000c1e1100 */
[----:B---3--:R-:W-:-:S05]  /*2a80*/  PRMT R13, R89, 0x8880, RZ ;  /* 0x00008880590d7816 */ /* 0x008fca00000000ff */
[----:B------:R-:W-:-:S07]  /*2a90*/  IMAD R20, R13, R88, RZ ;  /* 0x000000580d147224 */ /* 0x000fce00078e02ff */
.L_x_68:
[----:B------:R-:W-:Y:S05]  /*2aa0*/  BSYNC B1 ;  /* 0x0000000000017941 */ /* 0x000fea0003800000 */
.L_x_67:
[----:B------:R-:W-:Y:S01]  /*2ab0*/  @!P3 IMAD R39, R39, R23, R20 ;  /* 0x000000172727b224 */ /* 0x000fe200078e0214 */
[----:B------:R-:W-:Y:S04]  /*2ac0*/  BSSY B1, `(.L_x_69) ;  /* 0x0000006000017945 */ /* 0x000fe80003800000 */
[----:B------:R0:W-:Y:S01]  /*2ad0*/  @!P3 STG.E.U8 desc[UR36][R6.64+0x19], R39 ;  /* 0x000019270600b986 */ /* 0x0001e2000c101124 */
[----:B------:R-:W-:Y:S05]  /*2ae0*/  @P4 BRA `(.L_x_70) ;  /* 0x00000000000c4947 */ /* 0x000fea0003800000 */
[----:B--2---:R-:W3:Y:S02]  /*2af0*/  LDG.E.U8 R89, desc[UR36][R8.64+0x20] ;  /* 0x0000202408597981 */ /* 0x004ee4000c1e1100 */
[----:B---3--:R-:W-:-:S05]  /*2b00*/  PRMT R13, R89, 0x8880, RZ ;  /* 0x00008880590d7816 */ /* 0x008fca00000000ff */
[----:B------:R-:W-:-:S07]  /*2b10*/  IMAD R20, R13, R88, RZ ;  /* 0x000000580d147224 */ /* 0x000fce00078e02ff */
.L_x_70:
[----:B------:R-:W-:Y:S05]  /*2b20*/  BSYNC B1 ;  /* 0x0000000000017941 */ /* 0x000fea0003800000 */
.L_x_69:
        /* <DEDUP_REMOVED lines=10> */
.L_x_72:
[----:B------:R-:W-:Y:S05]  /*2bd0*/  BSYNC B1 ;  /* 0x0000000000017941 */ /* 0x000fea0003800000 */
.L_x_71:
[----:B------:R-:W-:Y:S01]  /*2be0*/  @!P2 IMAD R41, R41, R23, R20 ;  /* 0x000000172929a224 */ /* 0x000fe200078e0214 */
[----:B------:R-:W-:Y:S04]  /*2bf0*/  BSSY B1, `(.L_x_73) ;  /* 0x0000006000017945 */ /* 0x000fe80003800000 */
[----:B------:R0:W-:Y:S01]  /*2c00*/  @!P2 STG.E.U8 desc[UR36][R4.64+0x21], R41 ;  /* 0x000021290400a986 */ /* 0x0001e2000c101124 */
[----:B------:R-:W-:Y:S05]  /*2c10*/  @P3 BRA `(.L_x_74) ;  /* 0x00000000000c3947 */ /* 0x000fea0003800000 */
[----:B--2---:R-:W3:Y:S02]  /*2c20*/  LDG.E.U8 R89, desc[UR36][R10.64+0x20] ;  /* 0x000020240a597981 */ /* 0x004ee4000c1e1100 */
[----:B---3--:R-:W-:-:S05]  /*2c30*/  PRMT R13, R89, 0x8880, RZ ;  /* 0x00008880590d7816 */ /* 0x008fca00000000ff */
[----:B------:R-:W-:-:S07]  /*2c40*/  IMAD R20, R13, R88, RZ ;  /* 0x000000580d147224 */ /* 0x000fce00078e02ff */
.L_x_74:
[----:B------:R-:W-:Y:S05]  /*2c50*/  BSYNC B1 ;  /* 0x0000000000017941 */ /* 0x000fea0003800000 */
.L_x_73:
[----:B---3--:R-:W-:Y:S01]  /*2c60*/  @!P3 IMAD R13, R42, R23, R20 ;  /* 0x000000172a0db224 */ /* 0x008fe200078e0214 */
[----:B------:R-:W-:Y:S04]  /*2c70*/  BSSY B1, `(.L_x_75) ;  /* 0x0000006000017945 */ /* 0x000fe80003800000 */
[----:B------:R3:W-:Y:S01]  /*2c80*/  @!P3 STG.E.U8 desc[UR36][R6.64+0x20], R13 ;  /* 0x0000200d0600b986 */ /* 0x0007e2000c101124 */
[----:B------:R-:W-:Y:S05]  /*2c90*/  @P4 BRA `(.L_x_76) ;  /* 0x00000000000c4947 */ /* 0x000fea0003800000 */
[----:B--2---:R-:W3:Y:S02]  /*2ca0*/  LDG.E.U8 R89, desc[UR36][R10.64+0x21] ;  /* 0x000021240a597981 */ /* 0x004ee4000c1e1100 */
[----:B---3--:R-:W-:-:S05]  /*2cb0*/  PRMT R13, R89, 0x8880, RZ ;  /* 0x00008880590d7816 */ /* 0x008fca00000000ff */
[----:B------:R-:W-:-:S07]  /*2cc0*/  IMAD R20, R13, R88, RZ ;  /* 0x000000580d147224 */ /* 0x000fce00078e02ff */
.L_x_76:
[----:B------:R-:W-:Y:S05]  /*2cd0*/  BSYNC B1 ;  /* 0x0000000000017941 */ /* 0x000fea0003800000 */
.L_x_75:
        /* <DEDUP_REMOVED lines=10> */
.L_x_78:
[----:B------:R-:W-:Y:S05]  /*2d80*/  BSYNC B1 ;  /* 0x0000000000017941 */ /* 0x000fea0003800000 */
.L_x_77:
[----:B---3--:R-:W-:Y:S01]  /*2d90*/  @!P2 IMAD R13, R44, R23, R20 ;  /* 0x000000172c0da224 */ /* 0x008fe200078e0214 */
[----:B------:R-:W-:Y:S04]  /*2da0*/  BSSY B1, `(.L_x_79) ;  /* 0x0000006000017945 */ /* 0x000fe80003800000 */
[----:B------:R3:W-:Y:S01]  /*2db0*/  @!P2 STG.E.U8 desc[UR36][R4.64+0x28], R13 ;  /* 0x0000280d0400a986 */ /* 0x0007e2000c101124 */
[----:B------:R-:W-:Y:S05]  /*2dc0*/  @P3 BRA `(.L_x_80) ;  /* 0x00000000000c3947 */ /* 0x000fea0003800000 */
[----:B--2---:R-:W3:Y:S02]  /*2dd0*/  LDG.E.U8 R89, desc[UR36][R8.64+0x29] ;  /* 0x0000292408597981 */ /* 0x004ee4000c1e1100 */
[----:B---3--:R-:W-:-:S05]  /*2de0*/  PRMT R13, R89, 0x8880, RZ ;  /* 0x00008880590d7816 */ /* 0x008fca00000000ff */
[----:B------:R-:W-:-:S07]  /*2df0*/  IMAD R20, R13, R88, RZ ;  /* 0x000000580d147224 */ /* 0x000fce00078e02ff */
.L_x_80:
[----:B------:R-:W-:Y:S05]  /*2e00*/  BSYNC B1 ;  /* 0x0000000000017941 */ /* 0x000fea0003800000 */
.L_x_79:
[----:B------:R-:W-:Y:S01]  /*2e10*/  @!P3 IMAD R45, R45, R23, R20 ;  /* 0x000000172d2db224 */ /* 0x000fe200078e0214 */
[----:B------:R-:W-:Y:S04]  /*2e20*/  BSSY B1, `(.L_x_81) ;  /* 0x0000006000017945 */ /* 0x000fe80003800000 */
[----:B------:R0:W-:Y:S01]  /*2e30*/  @!P3 STG.E.U8 desc[UR36][R4.64+0x29], R45 ;  /* 0x0000292d0400b986 */ /* 0x0001e2000c101124 */
[----:B------:R-:W-:Y:S05]  /*2e40*/  @P4 BRA `(.L_x_82) ;  /* 0x00000000000c4947 */ /* 0x000fea0003800000 */
[----:B--2---:R-:W3:Y:S02]  /*2e50*/  LDG.E.U8 R89, desc[UR36][R10.64+0x28] ;  /* 0x000028240a597981 */ /* 0x004ee4000c1e1100 */
[----:B---3--:R-:W-:-:S05]  /*2e60*/  PRMT R13, R89, 0x8880, RZ ;  /* 0x00008880590d7816 */ /* 0x008fca00000000ff */
[----:B------:R-:W-:-:S07]  /*2e70*/  IMAD R20, R13, R88, RZ ;  /* 0x000000580d147224 */ /* 0x000fce00078e02ff */
.L_x_82:
[----:B------:R-:W-:Y:S05]  /*2e80*/  BSYNC B1 ;  /* 0x0000000000017941 */ /* 0x000fea0003800000 */
.L_x_81:
        /* <DEDUP_REMOVED lines=10> */
.L_x_84:
[----:B------:R-:W-:Y:S05]  /*2f30*/  BSYNC B1 ;  /* 0x0000000000017941 */ /* 0x000fea0003800000 */
.L_x_83:
[----:B------:R-:W-:Y:S01]  /*2f40*/  @!P2 IMAD R47, R47, R23, R20 ;  /* 0x000000172f2fa224 */ /* 0x000fe200078e0214 */
[----:B------:R-:W-:Y:S04]  /*2f50*/  BSSY B1, `(.L_x_85) ;  /* 0x0000006000017945 */ /* 0x000fe80003800000 */
[----:B------:R0:W-:Y:S01]  /*2f60*/  @!P2 STG.E.U8 desc[UR36][R6.64+0x29], R47 ;  /* 0x0000292f0600a986 */ /* 0x0001e2000c101124 */
[----:B------:R-:W-:Y:S05]  /*2f70*/  @P3 BRA `(.L_x_86) ;  /* 0x00000000000c3947 */ /* 0x000fea0003800000 */
[----:B--2---:R-:W3:Y:S02]  /*2f80*/  LDG.E.U8 R89, desc[UR36][R8.64+0x30] ;  /* 0x0000302408597981 */ /* 0x004ee4000c1e1100 */
[----:B---3--:R-:W-:-:S05]  /*2f90*/  PRMT R13, R89, 0x8880, RZ ;  /* 0x00008880590d7816 */ /* 0x008fca00000000ff */
[----:B------:R-:W-:-:S07]  /*2fa0*/  IMAD R20, R13, R88, RZ ;  /* 0x000000580d147224 */ /* 0x000fce00078e02ff */
.L_x_86:
[----:B------:R-:W-:Y:S05]  /*2fb0*/  BSYNC B1 ;  /* 0x0000000000017941 */ /* 0x000fea0003800000 */
.L_x_85:
[----:B---3--:R-:W-:Y:S01]  /*2fc0*/  @!P3 IMAD R13, R48, R23, R20 ;  /* 0x00000017300db224 */ /* 0x008fe200078e0214 */
[----:B------:R-:W-:Y:S04]  /*2fd0*/  BSSY B1, `(.L_x_87) ;  /* 0x0000006000017945 */ /* 0x000fe80003800000 */
[----:B------:R3:W-:Y:S01]  /*2fe0*/  @!P3 STG.E.U8 desc[UR36][R4.64+0x30], R13 ;  /* 0x0000300d0400b986 */ /* 0x0007e2000c101124 */
[----:B------:R-:W-:Y:S05]  /*2ff0*/  @P4 BRA `(.L_x_88) ;  /* 0x00000000000c4947 */ /* 0x000fea0003800000 */
[----:B--2---:R-:W3:Y:S02]  /*3000*/  LDG.E.U8 R89, desc[UR36][R8.64+0x31] ;  /* 0x0000312408597981 */ /* 0x004ee4000c1e1100 */
[----:B---3--:R-:W-:-:S05]  /*3010*/  PRMT R13, R89, 0x8880, RZ ;  /* 0x00008880590d7816 */ /* 0x008fca00000000ff */
[----:B------:R-:W-:-:S07]  /*3020*/  IMAD R20, R13, R88, RZ ;  /* 0x000000580d147224 */ /* 0x000fce00078e02ff */
.L_x_88:
[----:B------:R-:W-:Y:S05]  /*3030*/  BSYNC B1 ;  /* 0x0000000000017941 */ /* 0x000fea0003800000 */
.L_x_87:
        /* <DEDUP_REMOVED lines=10> */
.L_x_90:
[----:B------:R-:W-:Y:S05]  /*30e0*/  BSYNC B1 ;  /* 0x0000000000017941 */ /* 0x000fea0003800000 */
.L_x_89:
[----:B---3--:R-:W-:Y:S01]  /*30f0*/  @!P2 IMAD R13, R50, R23, R20 ;  /* 0x00000017320da224 */ /* 0x008fe200078e0214 */
[----:B------:R-:W-:Y:S04]  /*3100*/  BSSY B1, `(.L_x_91) ;  /* 0x0000006000017945 */ /* 0x000fe80003800000 */
[----:B------:R3:W-:Y:S01]  /*3110*/  @!P2 STG.E.U8 desc[UR36][R6.64+0x30], R13 ;  /* 0x0000300d0600a986 */ /* 0x0007e2000c101124 */
[----:B------:R-:W-:Y:S05]  /*3120*/  @P3 BRA `(.L_x_92) ;  /* 0x00000000000c3947 */ /* 0x000fea0003800000 */
[----:B--2---:R-:W3:Y:S02]  /*3130*/  LDG.E.U8 R89, desc[UR36][R10.64+0x31] ;  /* 0x000031240a597981 */ /* 0x004ee4000c1e1100 */
[----:B---3--:R-:W-:-:S05]  /*3140*/  PRMT R13, R89, 0x8880, RZ ;  /* 0x00008880590d7816 */ /* 0x008fca00000000ff */
[----:B------:R-:W-:-:S07]  /*3150*/  IMAD R20, R13, R88, RZ ;  /* 0x000000580d147224 */ /* 0x000fce00078e02ff */
.L_x_92:
[----:B------:R-:W-:Y:S05]  /*3160*/  BSYNC B1 ;  /* 0x0000000000017941 */ /* 0x000fea0003800000 */
.L_x_91:
[----:B------:R-:W-:Y:S01]  /*3170*/  @!P3 IMAD R51, R51, R23, R20 ;  /* 0x000000173333b224 */ /* 0x000fe200078e0214 */
[----:B------:R-:W-:Y:S04]  /*3180*/  BSSY B1, `(.L_x_93) ;  /* 0x0000006000017945 */ /* 0x000fe80003800000 */
[----:B------:R0:W-:Y:S01]  /*3190*/  @!P3 STG.E.U8 desc[UR36][R6.64+0x31], R51 ;  /* 0x000031330600b986 */ /* 0x0001e2000c101124 */
[----:B------:R-:W-:Y:S05]  /*31a0*/  @P4 BRA `(.L_x_94) ;  /* 0x00000000000c4947 */ /* 0x000fea0003800000 */
[----:B--2---:R-:W3:Y:S02]  /*31b0*/  LDG.E.U8 R89, desc[UR36][R8.64+0x38] ;  /* 0x0000382408597981 */ /* 0x004ee4000c1e1100 */
[----:B---3--:R-:W-:-:S05]  /*31c0*/  PRMT R13, R89, 0x8880, RZ ;  /* 0x00008880590d7816 */ /* 0x008fca00000000ff */
[----:B------:R-:W-:-:S07]  /*31d0*/  IMAD R20, R13, R88, RZ ;  /* 0x000000580d147224 */ /* 0x000fce00078e02ff */
.L_x_94:
[----:B------:R-:W-:Y:S05]  /*31e0*/  BSYNC B1 ;  /* 0x0000000000017941 */ /* 0x000fea0003800000 */
.L_x_93:
        /* <DEDUP_REMOVED lines=10> */
.L_x_96:
[----:B------:R-:W-:Y:S05]  /*3290*/  BSYNC B1 ;  /* 0x0000000000017941 */ /* 0x000fea0003800000 */
.L_x_95:
[----:B------:R-:W-:Y:S01]  /*32a0*/  @!P2 IMAD R53, R53, R23, R20 ;  /* 0x000000173535a224 */ /* 0x000fe200078e0214 */
[----:B------:R-:W-:Y:S04]  /*32b0*/  BSSY B1, `(.L_x_97) ;  /* 0x0000006000017945 */ /* 0x000fe80003800000 */
[----:B------:R0:W-:Y:S01]  /*32c0*/  @!P2 STG.E.U8 desc[UR36][R4.64+0x39], R53 ;  /* 0x000039350400a986 */ /* 0x0001e2000c101124 */
[----:B------:R-:W-:Y:S05]  /*32d0*/  @P3 BRA `(.L_x_98) ;  /* 0x00000000000c3947 */ /* 0x000fea0003800000 */
[----:B--2---:R-:W3:Y:S02]  /*32e0*/  LDG.E.U8 R89, desc[UR36][R10.64+0x38] ;  /* 0x000038240a597981 */ /* 0x004ee4000c1e1100 */
[----:B---3--:R-:W-:-:S05]  /*32f0*/  PRMT R13, R89, 0x8880, RZ ;  /* 0x00008880590d7816 */ /* 0x008fca00000000ff */
[----:B------:R-:W-:-:S07]  /*3300*/  IMAD R20, R13, R88, RZ ;  /* 0x000000580d147224 */ /* 0x000fce00078e02ff */
.L_x_98:
[----:B------:R-:W-:Y:S05]  /*3310*/  BSYNC B1 ;  /* 0x0000000000017941 */ /* 0x000fea0003800000 */
.L_x_97:
[----:B---3--:R-:W-:Y:S01]  /*3320*/  @!P3 IMAD R13, R54, R23, R20 ;  /* 0x00000017360db224 */ /* 0x008fe200078e0214 */
[----:B------:R-:W-:Y:S04]  /*3330*/  BSSY B1, `(.L_x_99) ;  /* 0x0000006000017945 */ /* 0x000fe80003800000 */
[----:B------:R3:W-:Y:S01]  /*3340*/  @!P3 STG.E.U8 desc[UR36][R6.64+0x38], R13 ;  /* 0x0000380d0600b986 */ /* 0x0007e2000c101124 */
[----:B------:R-:W-:Y:S05]  /*3350*/  @P4 BRA `(.L_x_100) ;  /* 0x00000000000c4947 */ /* 0x000fea0003800000 */
[----:B--2---:R-:W3:Y:S02]  /*3360*/  LDG.E.U8 R89, desc[UR36][R10.64+0x39] ;  /* 0x000039240a597981 */ /* 0x004ee4000c1e1100 */
[----:B---3--:R-:W-:-:S05]  /*3370*/  PRMT R13, R89, 0x8880, RZ ;  /* 0x00008880590d7816 */ /* 0x008fca00000000ff */
[----:B------:R-:W-:-:S07]  /*3380*/  IMAD R20, R13, R88, RZ ;  /* 0x000000580d147224 */ /* 0x000fce00078e02ff */
.L_x_100:
[----:B------:R-:W-:Y:S05]  /*3390*/  BSYNC B1 ;  /* 0x0000000000017941 */ /* 0x000fea0003800000 */
.L_x_99:
        /* <DEDUP_REMOVED lines=10> */
.L_x_102:
[----:B------:R-:W-:Y:S05]  /*3440*/  BSYNC B1 ;  /* 0x0000000000017941 */ /* 0x000fea0003800000 */
.L_x_101:
[----:B---3--:R-:W-:Y:S01]  /*3450*/  @!P2 IMAD R13, R56, R23, R20 ;  /* 0x00000017380da224 */ /* 0x008fe200078e0214 */
[----:B------:R-:W-:Y:S04]  /*3460*/  BSSY B1, `(.L_x_103) ;  /* 0x0000006000017945 */ /* 0x000fe80003800000 */
[----:B------:R3:W-:Y:S01]  /*3470*/  @!P2 STG.E.U8 desc[UR36][R4.64+0x40], R13 ;  /* 0x0000400d0400a986 */ /* 0x0007e2000c101124 */
[----:B------:R-:W-:Y:S05]  /*3480*/  @P3 BRA `(.L_x_104) ;  /* 0x00000000000c3947 */ /* 0x000fea0003800000 */
[----:B--2---:R-:W3:Y:S02]  /*3490*/  LDG.E.U8 R89, desc[UR36][R8.64+0x41] ;  /* 0x0000412408597981 */ /* 0x004ee4000c1e1100 */
[----:B---3--:R-:W-:-:S05]  /*34a0*/  PRMT R13, R89, 0x8880, RZ ;  /* 0x00008880590d7816 */ /* 0x008fca00000000ff */
[----:B------:R-:W-:-:S07]  /*34b0*/  IMAD R20, R13, R88, RZ ;  /* 0x000000580d147224 */ /* 0x000fce00078e02ff */
.L_x_104:
[----:B------:R-:W-:Y:S05]  /*34c0*/  BSYNC B1 ;  /* 0x0000000000017941 */ /* 0x000fea0003800000 */
.L_x_103:
[----:B------:R-:W-:Y:S01]  /*34d0*/  @!P3 IMAD R57, R57, R23, R20 ;  /* 0x000000173939b224 */ /* 0x000fe200078e0214 */
[----:B------:R-:W-:Y:S04]  /*34e0*/  BSSY B1, `(.L_x_105) ;  /* 0x0000006000017945 */ /* 0x000fe80003800000 */
[----:B------:R0:W-:Y:S01]  /*34f0*/  @!P3 STG.E.U8 desc[UR36][R4.64+0x41], R57 ;  /* 0x000041390400b986 */ /* 0x0001e2000c101124 */
[----:B------:R-:W-:Y:S05]  /*3500*/  @P4 BRA `(.L_x_106) ;  /* 0x00000000000c4947 */ /* 0x000fea0003800000 */
[----:B--2---:R-:W3:Y:S02]  /*3510*/  LDG.E.U8 R89, desc[UR36][R10.64+0x40] ;  /* 0x000040240a597981 */ /* 0x004ee4000c1e1100 */
[----:B---3--:R-:W-:-:S05]  /*3520*/  PRMT R13, R89, 0x8880, RZ ;  /* 0x00008880590d7816 */ /* 0x008fca00000000ff */
[----:B------:R-:W-:-:S07]  /*3530*/  IMAD R20, R13, R88, RZ ;  /* 0x000000580d147224 */ /* 0x000fce00078e02ff */
.L_x_106:
[----:B------:R-:W-:Y:S05]  /*3540*/  BSYNC B1 ;  /* 0x0000000000017941 */ /* 0x000fea0003800000 */
.L_x_105:
        /* <DEDUP_REMOVED lines=10> */
.L_x_108:
[----:B------:R-:W-:Y:S05]  /*35f0*/  BSYNC B1 ;  /* 0x0000000000017941 */ /* 0x000fea0003800000 */
.L_x_107:
[----:B------:R-:W-:Y:S01]  /*3600*/  @!P2 IMAD R59, R59, R23, R20 ;  /* 0x000000173b3ba224 */ /* 0x000fe200078e0214 */
[----:B------:R-:W-:Y:S04]  /*3610*/  BSSY B1, `(.L_x_109) ;  /* 0x0000006000017945 */ /* 0x000fe80003800000 */
[----:B------:R0:W-:Y:S01]  /*3620*/  @!P2 STG.E.U8 desc[UR36][R6.64+0x41], R59 ;  /* 0x0000413b0600a986 */ /* 0x0001e2000c101124 */
[----:B------:R-:W-:Y:S05]  /*3630*/  @P3 BRA `(.L_x_110) ;  /* 0x00000000000c3947 */ /* 0x000fea0003800000 */
[----:B--2---:R-:W3:Y:S02]  /*3640*/  LDG.E.U8 R89, desc[UR36][R8.64+0x48] ;  /* 0x0000482408597981 */ /* 0x004ee4000c1e1100 */
[----:B---3--:R-:W-:-:S05]  /*3650*/  PRMT R13, R89, 0x8880, RZ ;  /* 0x00008880590d7816 */ /* 0x008fca00000000ff */
[----:B------:R-:W-:-:S07]  /*3660*/  IMAD R20, R13, R88, RZ ;  /* 0x000000580d147224 */ /* 0x000fce00078e02ff */
.L_x_110:
[----:B------:R-:W-:Y:S05]  /*3670*/  BSYNC B1 ;  /* 0x0000000000017941 */ /* 0x000fea0003800000 */
.L_x_109:
[----:B---3--:R-:W-:Y:S01]  /*3680*/  @!P3 IMAD R13, R60, R23, R20 ;  /* 0x000000173c0db224 */ /* 0x008fe200078e0214 */
[----:B------:R-:W-:Y:S04]  /*3690*/  BSSY B1, `(.L_x_111) ;  /* 0x0000006000017945 */ /* 0x000fe80003800000 */
[----:B------:R3:W-:Y:S01]  /*36a0*/  @!P3 STG.E.U8 desc[UR36][R4.64+0x48], R13 ;  /* 0x0000480d0400b986 */ /* 0x0007e2000c101124 */
[----:B------:R-:W-:Y:S05]  /*36b0*/  @P4 BRA `(.L_x_112) ;  /* 0x00000000000c4947 */ /* 0x000fea0003800000 */
[----:B--2---:R-:W3:Y:S02]  /*36c0*/  LDG.E.U8 R89, desc[UR36][R8.64+0x49] ;  /* 0x0000492408597981 */ /* 0x004ee4000c1e1100 */
[----:B---3--:R-:W-:-:S05]  /*36d0*/  PRMT R13, R89, 0x8880, RZ ;  /* 0x00008880590d7816 */ /* 0x008fca00000000ff */
[----:B------:R-:W-:-:S07]  /*36e0*/  IMAD R20, R13, R88, RZ ;  /* 0x000000580d147224 */ /* 0x000fce00078e02ff */
.L_x_112:
[----:B------:R-:W-:Y:S05]  /*36f0*/  BSYNC B1 ;  /* 0x0000000000017941 */ /* 0x000fea0003800000 */
.L_x_111:
        /* <DEDUP_REMOVED lines=10> */
.L_x_114:
[----:B------:R-:W-:Y:S05]  /*37a0*/  BSYNC B1 ;  /* 0x0000000000017941 */ /* 0x000fea0003800000 */
.L_x_113:
[----:B---3--:R-:W-:Y:S01]  /*37b0*/  @!P2 IMAD R13, R62, R23, R20 ;  /* 0x000000173e0da224 */ /* 0x008fe200078e0214 */
[----:B------:R-:W-:Y:S04]  /*37c0*/  BSSY B1, `(.L_x_115) ;  /* 0x0000006000017945 */ /* 0x000fe80003800000 */
[----:B------:R3:W-:Y:S01]  /*37d0*/  @!P2 STG.E.U8 desc[UR36][R6.64+0x48], R13 ;  /* 0x0000480d0600a986 */ /* 0x0007e2000c101124 */
[----:B------:R-:W-:Y:S05]  /*37e0*/  @P3 BRA `(.L_x_116) ;  /* 0x00000000000c3947 */ /* 0x000fea0003800000 */
[----:B--2---:R-:W3:Y:S02]  /*37f0*/  LDG.E.U8 R89, desc[UR36][R10.64+0x49] ;  /* 0x000049240a597981 */ /* 0x004ee4000c1e1100 */
[----:B---3--:R-:W-:-:S05]  /*3800*/  PRMT R13, R89, 0x8880, RZ ;  /* 0x00008880590d7816 */ /* 0x008fca00000000ff */
[----:B------:R-:W-:-:S07]  /*3810*/  IMAD R20, R13, R88, RZ ;  /* 0x000000580d147224 */ /* 0x000fce00078e02ff */
.L_x_116:
[----:B------:R-:W-:Y:S05]  /*3820*/  BSYNC B1 ;  /* 0x0000000000017941 */ /* 0x000fea0003800000 */
.L_x_115:
[----:B------:R-:W-:Y:S01]  /*3830*/  @!P3 IMAD R63, R63, R23, R20 ;  /* 0x000000173f3fb224 */ /* 0x000fe200078e0214 */
[----:B------:R-:W-:Y:S04]  /*3840*/  BSSY B1, `(.L_x_117) ;  /* 0x0000006000017945 */ /* 0x000fe80003800000 */
[----:B------:R0:W-:Y:S01]  /*3850*/  @!P3 STG.E.U8 desc[UR36][R6.64+0x49], R63 ;  /* 0x0000493f0600b986 */ /* 0x0001e2000c101124 */
[----:B------:R-:W-:Y:S05]  /*3860*/  @P4 BRA `(.L_x_118) ;  /* 0x00000000000c4947 */ /* 0x000fea0003800000 */
[----:B--2---:R-:W3:Y:S02]  /*3870*/  LDG.E.U8 R89, desc[UR36][R8.64+0x50] ;  /* 0x0000502408597981 */ /* 0x004ee4000c1e1100 */
[----:B---3--:R-:W-:-:S05]  /*3880*/  PRMT R13, R89, 0x8880, RZ ;  /* 0x00008880590d7816 */ /* 0x008fca00000000ff */
[----:B------:R-:W-:-:S07]  /*3890*/  IMAD R20, R13, R88, RZ ;  /* 0x000000580d147224 */ /* 0x000fce00078e02ff */
.L_x_118:
[----:B------:R-:W-:Y:S05]  /*38a0*/  BSYNC B1 ;  /* 0x0000000000017941 */ /* 0x000fea0003800000 */
.L_x_117:
        /* <DEDUP_REMOVED lines=10> */
.L_x_120:
[----:B------:R-:W-:Y:S05]  /*3950*/  BSYNC B1 ;  /* 0x0000000000017941 */ /* 0x000fea0003800000 */
.L_x_119:
[----:B------:R-:W-:Y:S01]  /*3960*/  @!P2 IMAD R65, R65, R23, R20 ;  /* 0x000000174141a224 */ /* 0x000fe200078e0214 */
[----:B------:R-:W-:Y:S04]  /*3970*/  BSSY B1, `(.L_x_121) ;  /* 0x0000006000017945 */ /* 0x000fe80003800000 */
[----:B------:R0:W-:Y:S01]  /*3980*/  @!P2 STG.E.U8 desc[UR36][R4.64+0x51], R65 ;  /* 0x000051410400a986 */ /* 0x0001e2000c101124 */
[----:B------:R-:W-:Y:S05]  /*3990*/  @P3 BRA `(.L_x_122) ;  /* 0x00000000000c3947 */ /* 0x000fea0003800000 */
[----:B--2---:R-:W3:Y:S02]  /*39a0*/  LDG.E.U8 R89, desc[UR36][R10.64+0x50] ;  /* 0x000050240a597981 */ /* 0x004ee4000c1e1100 */
[----:B---3--:R-:W-:-:S05]  /*39b0*/  PRMT R13, R89, 0x8880, RZ ;  /* 0x00008880590d7816 */ /* 0x008fca00000000ff */
[----:B------:R-:W-:-:S07]  /*39c0*/  IMAD R20, R13, R88, RZ ;  /* 0x000000580d147224 */ /* 0x000fce00078e02ff */
.L_x_122:
[----:B------:R-:W-:Y:S05]  /*39d0*/  BSYNC B1 ;  /* 0x0000000000017941 */ /* 0x000fea0003800000 */
.L_x_121:
[----:B---3--:R-:W-:Y:S01]  /*39e0*/  @!P3 IMAD R13, R66, R23, R20 ;  /* 0x00000017420db224 */ /* 0x008fe200078e0214 */
[----:B------:R-:W-:Y:S04]  /*39f0*/  BSSY B1, `(.L_x_123) ;  /* 0x0000006000017945 */ /* 0x000fe80003800000 */
[----:B------:R3:W-:Y:S01]  /*3a00*/  @!P3 STG.E.U8 desc[UR36][R6.64+0x50], R13 ;  /* 0x0000500d0600b986 */ /* 0x0007e2000c101124 */
[----:B------:R-:W-:Y:S05]  /*3a10*/  @P4 BRA `(.L_x_124) ;  /* 0x00000000000c4947 */ /* 0x000fea0003800000 */
[----:B--2---:R-:W3:Y:S02]  /*3a20*/  LDG.E.U8 R89, desc[UR36][R10.64+0x51] ;  /* 0x000051240a597981 */ /* 0x004ee4000c1e1100 */
[----:B---3--:R-:W-:-:S05]  /*3a30*/  PRMT R13, R89, 0x8880, RZ ;  /* 0x00008880590d7816 */ /* 0x008fca00000000ff */
[----:B------:R-:W-:-:S07]  /*3a40*/  IMAD R20, R13, R88, RZ ;  /* 0x000000580d147224 */ /* 0x000fce00078e02ff */
.L_x_124:
[----:B------:R-:W-:Y:S05]  /*3a50*/  BSYNC B1 ;  /* 0x0000000000017941 */ /* 0x000fea0003800000 */
.L_x_123:
        /* <DEDUP_REMOVED lines=10> */
.L_x_126:
[----:B------:R-:W-:Y:S05]  /*3b00*/  BSYNC B1 ;  /* 0x0000000000017941 */ /* 0x000fea0003800000 */
.L_x_125:
[----:B---3--:R-:W-:Y:S01]  /*3b10*/  @!P2 IMAD R13, R68, R23, R20 ;  /* 0x00000017440da224 */ /* 0x008fe200078e0214 */
[----:B------:R-:W-:Y:S04]  /*3b20*/  BSSY B1, `(.L_x_127) ;  /* 0x0000006000017945 */ /* 0x000fe80003800000 */
[----:B------:R3:W-:Y:S01]  /*3b30*/  @!P2 STG.E.U8 desc[UR36][R4.64+0x58], R13 ;  /* 0x0000580d0400a986 */ /* 0x0007e2000c101124 */
[----:B------:R-:W-:Y:S05]  /*3b40*/  @P3 BRA `(.L_x_128) ;  /* 0x00000000000c3947 */ /* 0x000fea0003800000 */
[----:B--2---:R-:W3:Y:S02]  /*3b50*/  LDG.E.U8 R89, desc[UR36][R8.64+0x59] ;  /* 0x0000592408597981 */ /* 0x004ee4000c1e1100 */
[----:B---3--:R-:W-:-:S05]  /*3b60*/  PRMT R13, R89, 0x8880, RZ ;  /* 0x00008880590d7816 */ /* 0x008fca00000000ff */
[----:B------:R-:W-:-:S07]  /*3b70*/  IMAD R20, R13, R88, RZ ;  /* 0x000000580d147224 */ /* 0x000fce00078e02ff */
.L_x_128:
[----:B------:R-:W-:Y:S05]  /*3b80*/  BSYNC B1 ;  /* 0x0000000000017941 */ /* 0x000fea0003800000 */
.L_x_127:
[----:B------:R-:W-:Y:S01]  /*3b90*/  @!P3 IMAD R69, R69, R23, R20 ;  /* 0x000000174545b224 */ /* 0x000fe200078e0214 */
[----:B------:R-:W-:Y:S04]  /*3ba0*/  BSSY B1, `(.L_x_129) ;  /* 0x0000006000017945 */ /* 0x000fe80003800000 */
[----:B------:R0:W-:Y:S01]  /*3bb0*/  @!P3 STG.E.U8 desc[UR36][R4.64+0x59], R69 ;  /* 0x000059450400b986 */ /* 0x0001e2000c101124 */
[----:B------:R-:W-:Y:S05]  /*3bc0*/  @P4 BRA `(.L_x_130) ;  /* 0x00000000000c4947 */ /* 0x000fea0003800000 */
[----:B--2---:R-:W3:Y:S02]  /*3bd0*/  LDG.E.U8 R89, desc[UR36][R10.64+0x58] ;  /* 0x000058240a597981 */ /* 0x004ee4000c1e1100 */
[----:B---3--:R-:W-:-:S05]  /*3be0*/  PRMT R13, R89, 0x8880, RZ ;  /* 0x00008880590d7816 */ /* 0x008fca00000000ff */
[----:B------:R-:W-:-:S07]  /*3bf0*/  IMAD R20, R13, R88, RZ ;  /* 0x000000580d147224 */ /* 0x000fce00078e02ff */
.L_x_130:
[----:B------:R-:W-:Y:S05]  /*3c00*/  BSYNC B1 ;  /* 0x0000000000017941 */ /* 0x000fea0003800000 */
.L_x_129:
        /* <DEDUP_REMOVED lines=10> */
.L_x_132:
[----:B------:R-:W-:Y:S05]  /*3cb0*/  BSYNC B1 ;  /* 0x0000000000017941 */ /* 0x000fea0003800000 */
.L_x_131:
[----:B------:R-:W-:Y:S01]  /*3cc0*/  @!P2 IMAD R71, R71, R23, R20 ;  /* 0x000000174747a224 */ /* 0x000fe200078e0214 */
[----:B------:R-:W-:Y:S04]  /*3cd0*/  BSSY B1, `(.L_x_133) ;  /* 0x0000006000017945 */ /* 0x000fe80003800000 */
[----:B------:R0:W-:Y:S01]  /*3ce0*/  @!P2 STG.E.U8 desc[UR36][R6.64+0x59], R71 ;  /* 0x000059470600a986 */ /* 0x0001e2000c101124 */
[----:B------:R-:W-:Y:S05]  /*3cf0*/  @P3 BRA `(.L_x_134) ;  /* 0x00000000000c3947 */ /* 0x000fea0003800000 */
[----:B--2---:R-:W3:Y:S02]  /*3d00*/  LDG.E.U8 R89, desc[UR36][R8.64+0x60] ;  /* 0x0000602408597981 */ /* 0x004ee4000c1e1100 */
[----:B---3--:R-:W-:-:S05]  /*3d10*/  PRMT R13, R89, 0x8880, RZ ;  /* 0x00008880590d7816 */ /* 0x008fca00000000ff */
[----:B------:R-:W-:-:S07]  /*3d20*/  IMAD R20, R13, R88, RZ ;  /* 0x000000580d147224 */ /* 0x000fce00078e02ff */
.L_x_134:
[----:B------:R-:W-:Y:S05]  /*3d30*/  BSYNC B1 ;  /* 0x0000000000017941 */ /* 0x000fea0003800000 */
.L_x_133:
[----:B---3--:R-:W-:Y:S01]  /*3d40*/  @!P3 IMAD R13, R72, R23, R20 ;  /* 0x00000017480db224 */ /* 0x008fe200078e0214 */
[----:B------:R-:W-:Y:S04]  /*3d50*/  BSSY B1, `(.L_x_135) ;  /* 0x0000006000017945 */ /* 0x000fe80003800000 */
[----:B------:R3:W-:Y:S01]  /*3d60*/  @!P3 STG.E.U8 desc[UR36][R4.64+0x60], R13 ;  /* 0x0000600d0400b986 */ /* 0x0007e2000c101124 */
[----:B------:R-:W-:Y:S05]  /*3d70*/  @P4 BRA `(.L_x_136) ;  /* 0x00000000000c4947 */ /* 0x000fea0003800000 */
[----:B--2---:R-:W3:Y:S02]  /*3d80*/  LDG.E.U8 R89, desc[UR36][R8.64+0x61] ;  /* 0x0000612408597981 */ /* 0x004ee4000c1e1100 */
[----:B---3--:R-:W-:-:S05]  /*3d90*/  PRMT R13, R89, 0x8880, RZ ;  /* 0x00008880590d7816 */ /* 0x008fca00000000ff */
[----:B------:R-:W-:-:S07]  /*3da0*/  IMAD R20, R13, R88, RZ ;  /* 0x000000580d147224 */ /* 0x000fce00078e02ff */
.L_x_136:
[----:B------:R-:W-:Y:S05]  /*3db0*/  BSYNC B1 ;  /* 0x0000000000017941 */ /* 0x000fea0003800000 */
.L_x_135:
        /* <DEDUP_REMOVED lines=10> */
.L_x_138:
[----:B------:R-:W-:Y:S05]  /*3e60*/  BSYNC B1 ;  /* 0x0000000000017941 */ /* 0x000fea0003800000 */
.L_x_137:
[----:B---3--:R-:W-:Y:S01]  /*3e70*/  @!P2 IMAD R13, R74, R23, R20 ;  /* 0x000000174a0da224 */ /* 0x008fe200078e0214 */
[----:B------:R-:W-:Y:S04]  /*3e80*/  BSSY B1, `(.L_x_139) ;  /* 0x0000006000017945 */ /* 0x000fe80003800000 */
[----:B------:R3:W-:Y:S01]  /*3e90*/  @!P2 STG.E.U8 desc[UR36][R6.64+0x60], R13 ;  /* 0x0000600d0600a986 */ /* 0x0007e2000c101124 */
[----:B------:R-:W-:Y:S05]  /*3ea0*/  @P3 BRA `(.L_x_140) ;  /* 0x00000000000c3947 */ /* 0x000fea0003800000 */
[----:B--2---:R-:W3:Y:S02]  /*3eb0*/  LDG.E.U8 R89, desc[UR36][R10.64+0x61] ;  /* 0x000061240a597981 */ /* 0x004ee4000c1e1100 */
[----:B---3--:R-:W-:-:S05]  /*3ec0*/  PRMT R13, R89, 0x8880, RZ ;  /* 0x00008880590d7816 */ /* 0x008fca00000000ff */
[----:B------:R-:W-:-:S07]  /*3ed0*/  IMAD R20, R13, R88, RZ ;  /* 0x000000580d147224 */ /* 0x000fce00078e02ff */
.L_x_140:
[----:B------:R-:W-:Y:S05]  /*3ee0*/  BSYNC B1 ;  /* 0x0000000000017941 */ /* 0x000fea0003800000 */
.L_x_139:
[----:B------:R-:W-:Y:S01]  /*3ef0*/  @!P3 IMAD R75, R75, R23, R20 ;  /* 0x000000174b4bb224 */ /* 0x000fe200078e0214 */
[----:B------:R-:W-:Y:S04]  /*3f00*/  BSSY B1, `(.L_x_141) ;  /* 0x0000006000017945 */ /* 0x000fe80003800000 */
[----:B------:R0:W-:Y:S01]  /*3f10*/  @!P3 STG.E.U8 desc[UR36][R6.64+0x61], R75 ;  /* 0x0000614b0600b986 */ /* 0x0001e2000c101124 */
[----:B------:R-:W-:Y:S05]  /*3f20*/  @P4 BRA `(.L_x_142) ;  /* 0x00000000000c4947 */ /* 0x000fea0003800000 */
[----:B--2---:R-:W3:Y:S02]  /*3f30*/  LDG.E.U8 R89, desc[UR36][R8.64+0x68] ;  /* 0x0000682408597981 */ /* 0x004ee4000c1e1100 */
[----:B---3--:R-:W-:-:S05]  /*3f40*/  PRMT R13, R89, 0x8880, RZ ;  /* 0x00008880590d7816 */ /* 0x008fca00000000ff */
[----:B------:R-:W-:-:S07]  /*3f50*/  IMAD R20, R13, R88, RZ ;  /* 0x000000580d147224 */ /* 0x000fce00078e02ff */
.L_x_142:
[----:B------:R-:W-:Y:S05]  /*3f60*/  BSYNC B1 ;  /* 0x0000000000017941 */ /* 0x000fea0003800000 */
.L_x_141:
        /* <DEDUP_REMOVED lines=10> */
.L_x_144:
[----:B------:R-:W-:Y:S05]  /*4010*/  BSYNC B1 ;  /* 0x0000000000017941 */ /* 0x000fea0003800000 */
.L_x_143:
[----:B------:R-:W-:Y:S01]  /*4020*/  @!P2 IMAD R77, R77, R23, R20 ;  /* 0x000000174d4da224 */ /* 0x000fe200078e0214 */
[----:B------:R-:W-:Y:S04]  /*4030*/  BSSY B1, `(.L_x_145) ;  /* 0x0000006000017945 */ /* 0x000fe80003800000 */
[----:B------:R0:W-:Y:S01]  /*4040*/  @!P2 STG.E.U8 desc[UR36][R4.64+0x69], R77 ;  /* 0x0000694d0400a986 */ /* 0x0001e2000c101124 */
[----:B------:R-:W-:Y:S05]  /*4050*/  @P3 BRA `(.L_x_146) ;  /* 0x00000000000c3947 */ /* 0x000fea0003800000 */
[----:B--2---:R-:W3:Y:S02]  /*4060*/  LDG.E.U8 R89, desc[UR36][R10.64+0x68] ;  /* 0x000068240a597981 */ /* 0x004ee4000c1e1100 */
[----:B---3--:R-:W-:-:S05]  /*4070*/  PRMT R13, R89, 0x8880, RZ ;  /* 0x00008880590d7816 */ /* 0x008fca00000000ff */
[----:B------:R-:W-:-:S07]  /*4080*/  IMAD R20, R13, R88, RZ ;  /* 0x000000580d147224 */ /* 0x000fce00078e02ff */
.L_x_146:
[----:B------:R-:W-:Y:S05]  /*4090*/  BSYNC B1 ;  /* 0x0000000000017941 */ /* 0x000fea0003800000 */
.L_x_145:
[----:B---3--:R-:W-:Y:S01]  /*40a0*/  @!P3 IMAD R13, R78, R23, R20 ;  /* 0x000000174e0db224 */ /* 0x008fe200078e0214 */
[----:B------:R-:W-:Y:S04]  /*40b0*/  BSSY B1, `(.L_x_147) ;  /* 0x0000006000017945 */ /* 0x000fe80003800000 */
[----:B------:R3:W-:Y:S01]  /*40c0*/  @!P3 STG.E.U8 desc[UR36][R6.64+0x68], R13 ;  /* 0x0000680d0600b986 */ /* 0x0007e2000c101124 */
[----:B------:R-:W-:Y:S05]  /*40d0*/  @P4 BRA `(.L_x_148) ;  /* 0x00000000000c4947 */ /* 0x000fea0003800000 */
[----:B--2---:R-:W3:Y:S02]  /*40e0*/  LDG.E.U8 R89, desc[UR36][R10.64+0x69] ;  /* 0x000069240a597981 */ /* 0x004ee4000c1e1100 */
[----:B---3--:R-:W-:-:S05]  /*40f0*/  PRMT R13, R89, 0x8880, RZ ;  /* 0x00008880590d7816 */ /* 0x008fca00000000ff */
[----:B------:R-:W-:-:S07]  /*4100*/  IMAD R20, R13, R88, RZ ;  /* 0x000000580d147224 */ /* 0x000fce00078e02ff */
.L_x_148:
[----:B------:R-:W-:Y:S05]  /*4110*/  BSYNC B1 ;  /* 0x0000000000017941 */ /* 0x000fea0003800000 */
.L_x_147:
        /* <DEDUP_REMOVED lines=10> */
.L_x_150:
[----:B------:R-:W-:Y:S05]  /*41c0*/  BSYNC B1 ;  /* 0x0000000000017941 */ /* 0x000fea0003800000 */
.L_x_149:
[----:B---3--:R-:W-:Y:S01]  /*41d0*/  @!P2 IMAD R13, R80, R23, R20 ;  /* 0x00000017500da224 */ /* 0x008fe200078e0214 */
[----:B------:R-:W-:Y:S04]  /*41e0*/  BSSY B1, `(.L_x_151) ;  /* 0x0000006000017945 */ /* 0x000fe80003800000 */
[----:B------:R3:W-:Y:S01]  /*41f0*/  @!P2 STG.E.U8 desc[UR36][R4.64+0x70], R13 ;  /* 0x0000700d0400a986 */ /* 0x0007e2000c101124 */
[----:B------:R-:W-:Y:S05]  /*4200*/  @P3 BRA `(.L_x_152) ;  /* 0x00000000000c3947 */ /* 0x000fea0003800000 */
[----:B--2---:R-:W3:Y:S02]  /*4210*/  LDG.E.U8 R89, desc[UR36][R8.64+0x71] ;  /* 0x0000712408597981 */ /* 0x004ee4000c1e1100 */
[----:B---3--:R-:W-:-:S05]  /*4220*/  PRMT R13, R89, 0x8880, RZ ;  /* 0x00008880590d7816 */ /* 0x008fca00000000ff */
[----:B------:R-:W-:-:S07]  /*4230*/  IMAD R20, R13, R88, RZ ;  /* 0x000000580d147224 */ /* 0x000fce00078e02ff */
.L_x_152:
[----:B------:R-:W-:Y:S05]  /*4240*/  BSYNC B1 ;  /* 0x0000000000017941 */ /* 0x000fea0003800000 */
.L_x_151:
[----:B------:R-:W-:Y:S01]  /*4250*/  @!P3 IMAD R81, R81, R23, R20 ;  /* 0x000000175151b224 */ /* 0x000fe200078e0214 */
[----:B------:R-:W-:Y:S04]  /*4260*/  BSSY B1, `(.L_x_153) ;  /* 0x0000006000017945 */ /* 0x000fe80003800000 */
[----:B------:R0:W-:Y:S01]  /*4270*/  @!P3 STG.E.U8 desc[UR36][R4.64+0x71], R81 ;  /* 0x000071510400b986 */ /* 0x0001e2000c101124 */
[----:B------:R-:W-:Y:S05]  /*4280*/  @P4 BRA `(.L_x_154) ;  /* 0x00000000000c4947 */ /* 0x000fea0003800000 */
[----:B--2---:R-:W3:Y:S02]  /*4290*/  LDG.E.U8 R89, desc[UR36][R10.64+0x70] ;  /* 0x000070240a597981 */ /* 0x004ee4000c1e1100 */
[----:B---3--:R-:W-:-:S05]  /*42a0*/  PRMT R13, R89, 0x8880, RZ ;  /* 0x00008880590d7816 */ /* 0x008fca00000000ff */
[----:B------:R-:W-:-:S07]  /*42b0*/  IMAD R20, R13, R88, RZ ;  /* 0x000000580d147224 */ /* 0x000fce00078e02ff */
.L_x_154:
[----:B------:R-:W-:Y:S05]  /*42c0*/  BSYNC B1 ;  /* 0x0000000000017941 */ /* 0x000fea0003800000 */
.L_x_153:
[C---:B------:R-:W-:Y:S01]  /*42d0*/  ISETP.LT.OR P2, PT, R3.reuse, 0x72, !P0 ;  /* 0x000000720300780c */ /* 0x040fe20004741670 */
[----:B---3--:R-:W-:Y:S01]  /*42e0*/  @!P4 IMAD R13, R82, R23, R20 ;  /* 0x00000017520dc224 */ /* 0x008fe200078e0214 */
[----:B------:R-:W-:Y:S01]  /*42f0*/  BSSY B1, `(.L_x_155) ;  /* 0x0000009000017945 */ /* 0x000fe20003800000 */
[C---:B------:R-:W-:Y:S02]  /*4300*/  ISETP.LT.OR P3, PT, R3.reuse, 0x79, !P1 ;  /* 0x000000790300780c */ /* 0x040fe40004f61670 */
[C---:B------:R-:W-:Y:S01]  /*4310*/  ISETP.LT.OR P1, PT, R3.reuse, 0x7a, !P1 ;  /* 0x0000007a0300780c */ /* 0x040fe20004f21670 */
[----:B------:R3:W-:Y:S01]  /*4320*/  @!P4 STG.E.U8 desc[UR36][R6.64+0x70], R13 ;  /* 0x0000700d0600c986 */ /* 0x0007e2000c101124 */
[----:B------:R-:W-:-:S06]  /*4330*/  ISETP.LT.OR P4, PT, R3, 0x79, !P0 ;  /* 0x000000790300780c */ /* 0x000fcc0004781670 */
[----:B------:R-:W-:Y:S07]  /*4340*/  @P2 BRA `(.L_x_156) ;  /* 0x00000000000c2947 */ /* 0x000fee0003800000 */
[----:B--2---:R-:W3:Y:S02]  /*4350*/  LDG.E.U8 R89, desc[UR36][R10.64+0x71] ;  /* 0x000071240a597981 */ /* 0x004ee4000c1e1100 */
[----:B---3--:R-:W-:-:S05]  /*4360*/  PRMT R13, R89, 0x8880, RZ ;  /* 0x00008880590d7816 */ /* 0x008fca00000000ff */
[----:B------:R-:W-:-:S07]  /*4370*/  IMAD R20, R13, R88, RZ ;  /* 0x000000580d147224 */ /* 0x000fce00078e02ff */
.L_x_156:
[----:B------:R-:W-:Y:S05]  /*4380*/  BSYNC B1 ;  /* 0x0000000000017941 */ /* 0x000fea0003800000 */
.L_x_155:
[----:B------:R-:W-:Y:S01]  /*4390*/  @!P2 IMAD R83, R83, R23, R20 ;  /* 0x000000175353a224 */ /* 0x000fe200078e0214 */
[----:B------:R-:W-:Y:S04]  /*43a0*/  BSSY B1, `(.L_x_157) ;  /* 0x0000006000017945 */ /* 0x000fe80003800000 */
[----:B------:R0:W-:Y:S01]  /*43b0*/  @!P2 STG.E.U8 desc[UR36][R6.64+0x71], R83 ;  /* 0x000071530600a986 */ /* 0x0001e2000c101124 */
[----:B------:R-:W-:Y:S05]  /*43c0*/  @P3 BRA `(.L_x_158) ;  /* 0x00000000000c3947 */ /* 0x000fea0003800000 */
[----:B--2---:R-:W3:Y:S02]  /*43d0*/  LDG.E.U8 R89, desc[UR36][R8.64+0x78] ;  /* 0x0000782408597981 */ /* 0x004ee4000c1e1100 */
[----:B---3--:R-:W-:-:S05]  /*43e0*/  PRMT R13, R89, 0x8880, RZ ;  /* 0x00008880590d7816 */ /* 0x008fca00000000ff */
[----:B------:R-:W-:-:S07]  /*43f0*/  IMAD R20, R13, R88, RZ ;  /* 0x000000580d147224 */ /* 0x000fce00078e02ff */
.L_x_158:
[----:B------:R-:W-:Y:S05]  /*4400*/  BSYNC B1 ;  /* 0x0000000000017941 */ /* 0x000fea0003800000 */
.L_x_157:
[----:B---3--:R-:W-:Y:S01]  /*4410*/  @!P3 IMAD R13, R84, R23, R20 ;  /* 0x00000017540db224 */ /* 0x008fe200078e0214 */
[----:B------:R-:W-:Y:S04]  /*4420*/  BSSY B1, `(.L_x_159) ;  /* 0x0000006000017945 */ /* 0x000fe80003800000 */
[----:B------:R3:W-:Y:S01]  /*4430*/  @!P3 STG.E.U8 desc[UR36][R4.64+0x78], R13 ;  /* 0x0000780d0400b986 */ /* 0x0007e2000c101124 */
[----:B------:R-:W-:Y:S05]  /*4440*/  @P1 BRA `(.L_x_160) ;  /* 0x00000000000c1947 */ /* 0x000fea0003800000 */
[----:B--2---:R-:W3:Y:S02]  /*4450*/  LDG.E.U8 R89, desc[UR36][R8.64+0x79] ;  /* 0x0000792408597981 */ /* 0x004ee4000c1e1100 */
[----:B---3--:R-:W-:-:S05]  /*4460*/  PRMT R13, R89, 0x8880, RZ ;  /* 0x00008880590d7816 */ /* 0x008fca00000000ff */
[----:B------:R-:W-:-:S07]  /*4470*/  IMAD R20, R13, R88, RZ ;  /* 0x000000580d147224 */ /* 0x000fce00078e02ff */
.L_x_160:
[----:B------:R-:W-:Y:S05]  /*4480*/  BSYNC B1 ;  /* 0x0000000000017941 */ /* 0x000fea0003800000 */
.L_x_159:
[----:B------:R-:W-:Y:S01]  /*4490*/  @!P1 IMAD R85, R85, R23, R20 ;  /* 0x0000001755559224 */ /* 0x000fe200078e0214 */
[----:B------:R-:W-:Y:S04]  /*44a0*/  BSSY B1, `(.L_x_161) ;  /* 0x0000006000017945 */ /* 0x000fe80003800000 */
[----:B------:R0:W-:Y:S01]  /*44b0*/  @!P1 STG.E.U8 desc[UR36][R4.64+0x79], R85 ;  /* 0x0000795504009986 */ /* 0x0001e2000c101124 */
[----:B------:R-:W-:Y:S05]  /*44c0*/  @P4 BRA `(.L_x_162) ;  /* 0x00000000000c4947 */ /* 0x000fea0003800000 */
[----:B--2---:R-:W0:Y:S02]  /*44d0*/  LDG.E.U8 R89, desc[UR36][R10.64+0x78] ;  /* 0x000078240a597981 */ /* 0x004e24000c1e1100 */
[----:B01-3--:R-:W-:-:S05]  /*44e0*/  PRMT R5, R89, 0x8880, RZ ;  /* 0x0000888059057816 */ /* 0x00bfca00000000ff */
[----:B------:R-:W-:-:S07]  /*44f0*/  IMAD R20, R5, R88, RZ ;  /* 0x0000005805147224 */ /* 0x000fce00078e02ff */
.L_x_162:
[----:B------:R-:W-:Y:S05]  /*4500*/  BSYNC B1 ;  /* 0x0000000000017941 */ /* 0x000fea0003800000 */
.L_x_161:
[----:B01-3--:R-:W-:Y:S01]  /*4510*/  @!P4 IMAD R5, R86, R23, R20 ;  /* 0x000000175605c224 */ /* 0x00bfe200078e0214 */
[----:B------:R-:W-:Y:S01]  /*4520*/  ISETP.LT.OR P0, PT, R3, 0x7a, !P0 ;  /* 0x0000007a0300780c */ /* 0x000fe20004701670 */
[----:B------:R-:W-:Y:S03]  /*4530*/  BSSY B1, `(.L_x_163) ;  /* 0x0000006000017945 */ /* 0x000fe60003800000 */
[----:B------:R0:W-:Y:S09]  /*4540*/  @!P4 STG.E.U8 desc[UR36][R6.64+0x78], R5 ;  /* 0x000078050600c986 */ /* 0x0001f2000c101124 */
[----:B------:R-:W-:Y:S05]  /*4550*/  @P0 BRA `(.L_x_164) ;  /* 0x00000000000c0947 */ /* 0x000fea0003800000 */
[----:B--2---:R-:W2:Y:S02]  /*4560*/  LDG.E.U8 R89, desc[UR36][R10.64+0x79] ;  /* 0x000079240a597981 */ /* 0x004ea4000c1e1100 */
[----:B--2---:R-:W-:-:S05]  /*4570*/  PRMT R3, R89, 0x8880, RZ ;  /* 0x0000888059037816 */ /* 0x004fca00000000ff */
[----:B------:R-:W-:-:S07]  /*4580*/  IMAD R20, R3, R88, RZ ;  /* 0x0000005803147224 */ /* 0x000fce00078e02ff */
.L_x_164:
[----:B------:R-:W-:Y:S05]  /*4590*/  BSYNC B1 ;  /* 0x0000000000017941 */ /* 0x000fea0003800000 */
.L_x_163:
[----:B------:R-:W-:Y:S01]  /*45a0*/  IMAD R87, R87, R23, R20 ;  /* 0x0000001757577224 */ /* 0x000fe200078e0214 */
[----:B------:R-:W-:Y:S06]  /*45b0*/  @P0 BRA `(.L_x_165) ;  /* 0x0000000c00100947 */ /* 0x000fec0003800000 */
[----:B------:R3:W-:Y:S01]  /*45c0*/  STG.E.U8 desc[UR36][R6.64+0x79], R87 ;  /* 0x0000795706007986 */ /* 0x0007e2000c101124 */
[----:B------:R-:W-:Y:S05]  /*45d0*/  BRA `(.L_x_165) ;  /* 0x0000000c00087947 */ /* 0x000fea0003800000 */
.L_x_36:
[C---:B------:R-:W-:Y:S02]  /*45e0*/  ISETP.GE.AND P1, PT, R96.reuse, 0x1, PT ;  /* 0x000000016000780c */ /* 0x040fe40003f26270 */
[----:B------:R-:W-:Y:S02]  /*45f0*/  ISETP.GE.AND P0, PT, R96, 0x9, PT ;  /* 0x000000096000780c */ /* 0x000fe40003f06270 */
[C---:B------:R-:W-:Y:S02]  /*4600*/  ISETP.LT.OR P3, PT, R3.reuse, 0x1, !P1 ;  /* 0x000000010300780c */ /* 0x040fe40004f61670 */
[C---:B------:R-:W-:Y:S02]  /*4610*/  ISETP.LT.OR P4, PT, R3.reuse, 0x2, !P1 ;  /* 0x000000020300780c */ /* 0x040fe40004f81670 */
[----:B------:R-:W-:-:S09]  /*4620*/  ISETP.LT.OR P2, PT, R3, 0x1, !P0 ;  /* 0x000000010300780c */ /* 0x000fd20004741670 */
[-C--:B------:R-:W-:Y:S02]  /*4630*/  @!P3 IMAD R9, R24, R23.reuse, RZ ;  /* 0x000000171809b224 */ /* 0x080fe400078e02ff */
[-C--:B------:R-:W-:Y:S02]  /*4640*/  @!P4 IMAD R25, R25, R23.reuse, RZ ;  /* 0x000000171919c224 */ /* 0x080fe400078e02ff */
[----:B------:R-:W-:Y:S01]  /*4650*/  @!P2 IMAD R11, R26, R23, RZ ;  /* 0x000000171a0ba224 */ /* 0x000fe200078e02ff */
[----:B------:R0:W-:Y:S01]  /*4660*/  @!P3 STG.E.U8 desc[UR36][R4.64], R9 ;  /* 0x000000090400b986 */ /* 0x0001e2000c101124 */
[----:B------:R-:W-:-:S03]  /*4670*/  ISETP.LT.OR P3, PT, R3, 0x2, !P0 ;  /* 0x000000020300780c */ /* 0x000fc60004761670 */
[----:B------:R-:W-:Y:S01]  /*4680*/  @!P4 STG.E.U8 desc[UR36][R4.64+0x1], R25 ;  /* 0x000001190400c986 */ /* 0x000fe2000c101124 */
[----:B------:R-:W-:-:S03]  /*4690*/  ISETP.LT.OR P4, PT, R3, 0x9, !P1 ;  /* 0x000000090300780c */ /* 0x000fc60004f81670 */
[----:B------:R1:W-:Y:S01]  /*46a0*/  @!P2 STG.E.U8 desc[UR36][R6.64], R11 ;  /* 0x0000000b0600a986 */ /* 0x0003e2000c101124 */
[----:B------:R-:W-:-:S05]  /*46b0*/  ISETP.LT.OR P2, PT, R3, 0xa, !P1 ;  /* 0x0000000a0300780c */ /* 0x000fca0004f41670 */
[----:B------:R-:W-:-:S04]  /*46c0*/  @!P3 IMAD R27, R27, R23, RZ ;  /* 0x000000171b1bb224 */ /* 0x000fc800078e02ff */
[-C--:B------:R-:W-:Y:S01]  /*46d0*/  @!P4 IMAD R13, R28, R23.reuse, RZ ;  /* 0x000000171c0dc224 */ /* 0x080fe200078e02ff */
[----:B------:R-:W-:Y:S01]  /*46e0*/  @!P3 STG.E.U8 desc[UR36][R6.64+0x1], R27 ;  /* 0x0000011b0600b986 */ /* 0x000fe2000c101124 */
[----:B------:R-:W-:Y:S02]  /*46f0*/  ISETP.LT.OR P3, PT, R3, 0x9, !P0 ;  /* 0x000000090300780c */ /* 0x000fe40004761670 */
[----:B------:R-:W-:Y:S01]  /*4700*/  @!P2 IMAD R29, R29, R23, RZ ;  /* 0x000000171d1da224 */ /* 0x000fe200078e02ff */
[----:B------:R3:W-:Y:S01]  /*4710*/  @!P4 STG.E.U8 desc[UR36][R4.64+0x8], R13 ;  /* 0x0000080d0400c986 */ /* 0x0007e2000c101124 */
[----:B------:R-:W-:-:S03]  /*4720*/  ISETP.LT.OR P4, PT, R3, 0xa, !P0 ;  /* 0x0000000a0300780c */ /* 0x000fc60004781670 */
[----:B------:R-:W-:Y:S01]  /*4730*/  @!P2 STG.E.U8 desc[UR36][R4.64+0x9], R29 ;  /* 0x0000091d0400a986 */ /* 0x000fe2000c101124 */
[----:B------:R-:W-:-:S05]  /*4740*/  ISETP.LT.OR P2, PT, R3, 0x11, !P1 ;  /* 0x000000110300780c */ /* 0x000fca0004f41670 */
[----:B0-----:R-:W-:-:S04]  /*4750*/  @!P3 IMAD R9, R30, R23, RZ ;  /* 0x000000171e09b224 */ /* 0x001fc800078e02ff */
[-C--:B------:R-:W-:Y:S01]  /*4760*/  @!P4 IMAD R31, R31, R23.reuse, RZ ;  /* 0x000000171f1fc224 */ /* 0x080fe200078e02ff */
[----:B------:R0:W-:Y:S01]  /*4770*/  @!P3 STG.E.U8 desc[UR36][R6.64+0x8], R9 ;  /* 0x000008090600b986 */ /* 0x0001e2000c101124 */
[C---:B------:R-:W-:Y:S02]  /*4780*/  ISETP.LT.OR P3, PT, R3.reuse, 0x12, !P1 ;  /* 0x000000120300780c */ /* 0x040fe40004f61670 */
[----:B-1----:R-:W-:Y:S01]  /*4790*/  @!P2 IMAD R11, R32, R23, RZ ;  /* 0x00000017200ba224 */ /* 0x002fe200078e02ff */
[----:B------:R-:W-:Y:S01]  /*47a0*/  @!P4 STG.E.U8 desc[UR36][R6.64+0x9], R31 ;  /* 0x0000091f0600c986 */ /* 0x000fe2000c101124 */
[----:B------:R-:W-:-:S03]  /*47b0*/  ISETP.LT.OR P4, PT, R3, 0x11, !P0 ;  /* 0x000000110300780c */ /* 0x000fc60004781670 */
[----:B------:R1:W-:Y:S01]  /*47c0*/  @!P2 STG.E.U8 desc[UR36][R4.64+0x10], R11 ;  /* 0x0000100b0400a986 */ /* 0x0003e2000c101124 */
[----:B------:R-:W-:-:S05]  /*47d0*/  ISETP.LT.OR P2, PT, R3, 0x12, !P0 ;  /* 0x000000120300780c */ /* 0x000fca0004741670 */
[----:B------:R-:W-:-:S04]  /*47e0*/  @!P3 IMAD R33, R33, R23, RZ ;  /* 0x000000172121b224 */ /* 0x000fc800078e02ff */
[-C--:B---3--:R-:W-:Y:S01]  /*47f0*/  @!P4 IMAD R13, R34, R23.reuse, RZ ;  /* 0x00000017220dc224 */ /* 0x088fe200078e02ff */
        /* <DEDUP_REMOVED lines=138> */
[----:B------:R1:W-:Y:S01]  /*50a0*/  @!P4 STG.E.U8 desc[UR36][R6.64+0x69], R79 ;  /* 0x0000694f0600c986 */ /* 0x0003e2000c101124 */
[----:B------:R-:W-:-:S03]  /*50b0*/  ISETP.LT.OR P4, PT, R3, 0x71, !P0 ;  /* 0x000000710300780c */ /* 0x000fc60004781670 */
[----:B------:R1:W-:Y:S01]  /*50c0*/  @!P2 STG.E.U8 desc[UR36][R4.64+0x70], R11 ;  /* 0x0000700b0400a986 */ /* 0x0003e2000c101124 */
[----:B------:R-:W-:-:S05]  /*50d0*/  ISETP.LT.OR P2, PT, R3, 0x72, !P0 ;  /* 0x000000720300780c */ /* 0x000fca0004741670 */
[----:B------:R-:W-:-:S04]  /*50e0*/  @!P3 IMAD R81, R81, R23, RZ ;  /* 0x000000175151b224 */ /* 0x000fc800078e02ff */
[-C--:B---3--:R-:W-:Y:S01]  /*50f0*/  @!P4 IMAD R13, R82, R23.reuse, RZ ;  /* 0x00000017520dc224 */ /* 0x088fe200078e02ff */
[----:B------:R1:W-:Y:S01]  /*5100*/  @!P3 STG.E.U8 desc[UR36][R4.64+0x71], R81 ;  /* 0x000071510400b986 */ /* 0x0003e2000c101124 */
[C---:B------:R-:W-:Y:S02]  /*5110*/  ISETP.LT.OR P3, PT, R3.reuse, 0x79, !P1 ;  /* 0x000000790300780c */ /* 0x040fe40004f61670 */
[C---:B------:R-:W-:Y:S01]  /*5120*/  ISETP.LT.OR P1, PT, R3.reuse, 0x7a, !P1 ;  /* 0x0000007a0300780c */ /* 0x040fe20004f21670 */
[----:B------:R1:W-:Y:S01]  /*5130*/  @!P4 STG.E.U8 desc[UR36][R6.64+0x70], R13 ;  /* 0x0000700d0600c986 */ /* 0x0003e2000c101124 */
[----:B------:R-:W-:Y:S01]  /*5140*/  ISETP.LT.OR P4, PT, R3, 0x79, !P0 ;  /* 0x000000790300780c */ /* 0x000fe20004781670 */
[----:B------:R-:W-:Y:S01]  /*5150*/  @!P2 IMAD R83, R83, R23, RZ ;  /* 0x000000175353a224 */ /* 0x000fe200078e02ff */
[----:B------:R-:W-:-:S04]  /*5160*/  ISETP.LT.OR P0, PT, R3, 0x7a, !P0 ;  /* 0x0000007a0300780c */ /* 0x000fc80004701670 */
[----:B------:R1:W-:Y:S03]  /*5170*/  @!P2 STG.E.U8 desc[UR36][R6.64+0x71], R83 ;  /* 0x000071530600a986 */ /* 0x0003e6000c101124 */
[-C--:B------:R-:W-:Y:S02]  /*5180*/  @!P3 IMAD R3, R84, R23.reuse, RZ ;  /* 0x000000175403b224 */ /* 0x080fe400078e02ff */
[-C--:B------:R-:W-:Y:S02]  /*5190*/  @!P1 IMAD R85, R85, R23.reuse, RZ ;  /* 0x0000001755559224 */ /* 0x080fe400078e02ff */
[-C--:B0-----:R-:W-:Y:S01]  /*51a0*/  @!P4 IMAD R9, R86, R23.reuse, RZ ;  /* 0x000000175609c224 */ /* 0x081fe200078e02ff */
[----:B------:R1:W-:Y:S01]  /*51b0*/  @!P3 STG.E.U8 desc[UR36][R4.64+0x78], R3 ;  /* 0x000078030400b986 */ /* 0x0003e2000c101124 */
[----:B------:R-:W-:-:S03]  /*51c0*/  @!P0 IMAD R87, R87, R23, RZ ;  /* 0x0000001757578224 */ /* 0x000fc600078e02ff */
[----:B------:R1:W-:Y:S04]  /*51d0*/  @!P1 STG.E.U8 desc[UR36][R4.64+0x79], R85 ;  /* 0x0000795504009986 */ /* 0x0003e8000c101124 */
[----:B------:R1:W-:Y:S04]  /*51e0*/  @!P4 STG.E.U8 desc[UR36][R6.64+0x78], R9 ;  /* 0x000078090600c986 */ /* 0x0003e8000c101124 */
[----:B------:R1:W-:Y:S02]  /*51f0*/  @!P0 STG.E.U8 desc[UR36][R6.64+0x79], R87 ;  /* 0x0000795706008986 */ /* 0x0003e4000c101124 */
.L_x_165:
[----:B------:R-:W-:Y:S05]  /*5200*/  BSYNC B0 ;  /* 0x0000000000007941 */ /* 0x000fea0003800000 */
.L_x_35:
[----:B------:R-:W-:Y:S01]  /*5210*/  ULDC UR4, c[0x0][0xc] ;  /* 0x0000030000047ab9 */ /* 0x000fe20000000800 */
[----:B------:R-:W-:Y:S01]  /*5220*/  ULDC UR5, c[0x0][0x10] ;  /* 0x0000040000057ab9 */ /* 0x000fe20000000800 */
[----:B-1----:R-:W1:Y:S01]  /*5230*/  LDC R3, c[0x0][0x14] ;  /* 0x00000500ff037b82 */ /* 0x002e620000000800 */
[----:B------:R-:W-:Y:S01]  /*5240*/  UIMAD.WIDE.U32 UR4, UR4, UR5, URZ ;  /* 0x00000005040472a5 */ /* 0x000fe2000f8e003f */
[----:B------:R-:W-:Y:S02]  /*5250*/  IMAD.MOV.U32 R93, RZ, RZ, -0x1 ;  /* 0xffffffffff5d7424 */ /* 0x000fe400078e00ff */
[----:B------:R-:W-:-:S03]  /*5260*/  IMAD.MOV.U32 R90, RZ, RZ, -0x1 ;  /* 0xffffffffff5a7424 */ /* 0x000fc600078e00ff */
[----:B-1----:R-:W-:-:S04]  /*5270*/  IMAD.WIDE.U32 R16, R3, UR4, R16 ;  /* 0x0000000403107c25 */ /* 0x002fc8000f8e0010 */
[----:B------:R-:W-:Y:S01]  /*5280*/  IMAD R3, R3, UR5, RZ ;  /* 0x0000000503037c24 */ /* 0x000fe2000f8e02ff */
[----:B------:R-:W-:Y:S02]  /*5290*/  ULDC.64 UR4, c[0x0][0x650] ;  /* 0x0001940000047ab9 */ /* 0x000fe40000000a00 */
[----:B------:R-:W-:Y:S01]  /*52a0*/  ISETP.GE.U32.AND P0, PT, R16, UR4, PT ;  /* 0x0000000410007c0c */ /* 0x000fe2000bf06070 */
[--C-:B------:R-:W-:Y:S01]  /*52b0*/  IMAD.IADD R17, R17, 0x1, R3.reuse ;  /* 0x0000000111117824 */ /* 0x100fe200078e0203 */
[----:B------:R-:W-:-:S04]  /*52c0*/  PRMT R3, RZ, 0x7610, R3 ;  /* 0x00007610ff037816 */ /* 0x000fc80000000003 */
[----:B------:R-:W-:-:S13]  /*52d0*/  ISETP.GE.U32.AND.EX P0, PT, R17, UR5, PT, P0 ;  /* 0x0000000511007c0c */ /* 0x000fda000bf06100 */
[----:B------:R-:W-:Y:S05]  /*52e0*/  @P0 BRA `(.L_x_166) ;  /* 0x0000000400640947 */ /* 0x000fea0003800000 */
[----:B------:R-:W1:Y:S01]  /*52f0*/  S2R R12, SR_CTAID.X ;  /* 0x00000000000c7919 */ /* 0x000e620000002500 */
[----:B------:R-:W0:Y:S01]  /*5300*/  LDC.64 R10, c[0x0][0x628] ;  /* 0x00018a00ff0a7b82 */ /* 0x000e220000000a00 */
[----:B------:R-:W-:Y:S01]  /*5310*/  ULDC UR4, c[0x0][0x150] ;  /* 0x0000540000047ab9 */ /* 0x000fe20000000800 */
[----:B------:R-:W-:Y:S01]  /*5320*/  IMAD.MOV.U32 R8, RZ, RZ, R16 ;  /* 0x000000ffff087224 */ /* 0x000fe200078e0010 */
[----:B------:R-:W0:Y:S01]  /*5330*/  S2R R24, SR_CTAID.Y ;  /* 0x0000000000187919 */ /* 0x000e220000002600 */
[----:B------:R-:W-:-:S04]  /*5340*/  IMAD.MOV.U32 R9, RZ, RZ, R17 ;  /* 0x000000ffff097224 */ /* 0x000fc800078e0011 */
[----:B------:R-:W2:Y:S08]  /*5350*/  LDC R21, c[0x0][0x144] ;  /* 0x00005100ff157b82 */ /* 0x000eb00000000800 */
[----:B------:R-:W2:Y:S08]  /*5360*/  LDC R0, c[0x0][0x630] ;  /* 0x00018c00ff007b82 */ /* 0x000eb00000000800 */
[----:B------:R-:W2:Y:S01]  /*5370*/  LDC.64 R14, c[0x0][0x620] ;  /* 0x00018800ff0e7b82 */ /* 0x000ea20000000a00 */
[----:B0-----:R-:W-:-:S04]  /*5380*/  ISETP.NE.U32.AND P0, PT, R10, RZ, PT ;  /* 0x000000ff0a00720c */ /* 0x001fc80003f05070 */
[----:B------:R-:W-:Y:S02]  /*5390*/  ISETP.NE.AND.EX P0, PT, R11, RZ, PT, P0 ;  /* 0x000000ff0b00720c */ /* 0x000fe40003f05300 */
[----:B-1----:R-:W-:-:S05]  /*53a0*/  I2FP.F32.U32 R3, R12 ;  /* 0x0000000c00037245 */ /* 0x002fca0000201000 */
[----:B------:R-:W-:-:S04]  /*53b0*/  FMUL R3, R3, UR4 ;  /* 0x0000000403037c20 */ /* 0x000fc80008400000 */
[----:B------:R0:W1:Y:S02]  /*53c0*/  F2I.U32.TRUNC.NTZ R20, R3 ;  /* 0x0000000300147305 */ /* 0x000064000020f000 */
[----:B------:R-:W-:Y:S05]  /*53d0*/  @!P0 BRA `(.L_x_167) ;  /* 0x0000000000288947 */ /* 0x000fea0003800000 */
[----:B0-----:R-:W0:Y:S02]  /*53e0*/  LDC R3, c[0x0][0x634] ;  /* 0x00018d00ff037b82 */ /* 0x001e240000000800 */
[----:B0-----:R-:W-:-:S05]  /*53f0*/  IADD3 R3, P0, R16, R3, RZ ;  /* 0x0000000310037210 */ /* 0x001fca0007f1e0ff */
[----:B------:R-:W-:-:S04]  /*5400*/  IMAD.X R13, RZ, RZ, R17, P0 ;  /* 0x000000ffff0d7224 */ /* 0x000fc800000e0611 */
[----:B------:R-:W-:-:S04]  /*5410*/  IMAD.WIDE.U32 R4, R13, R10, RZ ;  /* 0x0000000a0d047225 */ /* 0x000fc800078e00ff */
[----:B---34-:R-:W-:-:S04]  /*5420*/  IMAD.WIDE.U32 R6, P0, R3, R11, R4 ;  /* 0x0000000b03067225 */ /* 0x018fc80007800004 */
[----:B------:R-:W-:-:S04]  /*5430*/  IMAD.WIDE.U32 R4, R3, R10, RZ ;  /* 0x0000000a03047225 */ /* 0x000fc800078e00ff */
[----:B------:R-:W-:Y:S01]  /*5440*/  IMAD.X R9, RZ, RZ, RZ, P0 ;  /* 0x000000ffff097224 */ /* 0x000fe200000e06ff */
[----:B------:R-:W-:Y:S01]  /*5450*/  IADD3 RZ, P0, R5, R6, RZ ;  /* 0x0000000605ff7210 */ /* 0x000fe20007f1e0ff */
[----:B------:R-:W-:-:S04]  /*5460*/  IMAD.MOV.U32 R8, RZ, RZ, R7 ;  /* 0x000000ffff087224 */ /* 0x000fc800078e0007 */
[----:B------:R-:W-:-:S08]  /*5470*/  IMAD.WIDE.U32.X R8, R13, R11, R8, P0 ;  /* 0x0000000b0d087225 */ /* 0x000fd000000e0408 */
.L_x_167:
[----:B------:R-:W3:Y:S01]  /*5480*/  LDC.64 R28, c[0x0][0x640] ;  /* 0x00019000ff1c7b82 */ /* 0x000ee20000000a00 */
[-CC-:B--2---:R-:W-:Y:S01]  /*5490*/  SHF.R.U64 R90, R8, R0.reuse, R9.reuse ;  /* 0x00000000085a7219 */ /* 0x184fe20000001209 */
[----:B-1----:R-:W-:Y:S01]  /*54a0*/  IMAD.MOV R20, RZ, RZ, -R20 ;  /* 0x000000ffff147224 */ /* 0x002fe200078e0a14 */
[----:B------:R-:W-:Y:S01]  /*54b0*/  SHF.R.U32.HI R0, RZ, R0, R9 ;  /* 0x00000000ff007219 */ /* 0x000fe20000011609 */
[----:B------:R-:W-:Y:S01]  /*54c0*/  ULDC UR4, c[0x0][0x154] ;  /* 0x0000550000047ab9 */ /* 0x000fe20000000800 */
[----:B0-----:R-:W-:Y:S01]  /*54d0*/  IADD3 R3, P0, RZ, -R90, RZ ;  /* 0x8000005aff037210 */ /* 0x001fe20007f1e0ff */
[----:B------:R-:W-:Y:S02]  /*54e0*/  IMAD R21, R21, R20, R12 ;  /* 0x0000001415157224 */ /* 0x000fe400078e020c */
[----:B---34-:R-:W0:Y:S01]  /*54f0*/  LDC R6, c[0x0][0x618] ;  /* 0x00018600ff067b82 */ /* 0x018e220000000800 */
[----:B------:R-:W-:Y:S02]  /*5500*/  IMAD.MOV.U32 R7, RZ, RZ, 0x1 ;  /* 0x00000001ff077424 */ /* 0x000fe400078e00ff */
[----:B------:R-:W-:-:S04]  /*5510*/  IMAD.X R5, RZ, RZ, ~R0, P0 ;  /* 0x000000ffff057224 */ /* 0x000fc800000e0e00 */
[-C--:B------:R-:W-:Y:S01]  /*5520*/  IMAD R0, R5, R14.reuse, RZ ;  /* 0x0000000e05007224 */ /* 0x080fe200078e02ff */
[----:B------:R-:W1:Y:S01]  /*5530*/  LDC R8, c[0x0][0x608] ;  /* 0x00018200ff087b82 */ /* 0x000e620000000800 */
[----:B------:R-:W-:-:S04]  /*5540*/  IMAD.WIDE.U32 R4, R3, R14, R16 ;  /* 0x0000000e03047225 */ /* 0x000fc800078e0010 */
[----:B------:R-:W-:Y:S01]  /*5550*/  IMAD R3, R3, R15, R0 ;  /* 0x0000000f03037224 */ /* 0x000fe200078e0200 */
[----:B------:R-:W-:Y:S02]  /*5560*/  I2FP.F32.U32 R0, R24 ;  /* 0x0000001800007245 */ /* 0x000fe40000201000 */
[----:B------:R-:W2:Y:S01]  /*5570*/  LDC R26, c[0x0][0x658] ;  /* 0x00019600ff1a7b82 */ /* 0x000ea20000000800 */
[----:B------:R-:W-:Y:S01]  /*5580*/  IMAD.IADD R3, R5, 0x1, R3 ;  /* 0x0000000105037824 */ /* 0x000fe200078e0203 */
[----:B------:R-:W-:Y:S01]  /*5590*/  ISETP.NE.U32.AND P0, PT, R28, RZ, PT ;  /* 0x000000ff1c00720c */ /* 0x000fe20003f05070 */
[----:B------:R-:W-:Y:S01]  /*55a0*/  FMUL R0, R0, UR4 ;  /* 0x0000000400007c20 */ /* 0x000fe20008400000 */
[----:B------:R-:W-:Y:S02]  /*55b0*/  IMAD.MOV.U32 R5, RZ, RZ, -0x1 ;  /* 0xffffffffff057424 */ /* 0x000fe400078e00ff */
[----:B------:R-:W-:Y:S01]  /*55c0*/  ISETP.NE.AND.EX P0, PT, R29, RZ, PT, P0 ;  /* 0x000000ff1d00720c */ /* 0x000fe20003f05300 */
[----:B------:R3:W4:Y:S01]  /*55d0*/  F2I.U32.TRUNC.NTZ R13, R0 ;  /* 0x00000000000d7305 */ /* 0x000722000020f000 */
[----:B------:R-:W3:Y:S01]  /*55e0*/  LDC R15, c[0x0][0x148] ;  /* 0x00005200ff0f7b82 */ /* 0x000ee20000000800 */
[----:B0-----:R-:W-:-:S02]  /*55f0*/  SHF.R.U64 R12, R4, R6, R3 ;  /* 0x00000006040c7219 */ /* 0x001fc40000001203 */
[----:B------:R-:W-:-:S05]  /*5600*/  SHF.R.U32.HI R3, RZ, R6, R3 ;  /* 0x00000006ff037219 */ /* 0x000fca0000011603 */
[----:B------:R-:W0:Y:S01]  /*5610*/  LDC R20, c[0x0][0x600] ;  /* 0x00018000ff147b82 */ /* 0x000e220000000800 */
[-CC-:B-1----:R-:W-:Y:S02]  /*5620*/  SHF.R.U64 R10, R12, R8.reuse, R3.reuse ;  /* 0x000000080c0a7219 */ /* 0x182fe40000001203 */
[----:B------:R-:W-:-:S05]  /*5630*/  SHF.R.U32.HI R3, RZ, R8, R3 ;  /* 0x00000008ff037219 */ /* 0x000fca0000011603 */
[----:B------:R-:W1:Y:S01]  /*5640*/  LDC R27, c[0x0][0x648] ;  /* 0x00019200ff1b7b82 */ /* 0x000e620000000800 */
[-C--:B--2---:R-:W-:Y:S02]  /*5650*/  SHF.L.U32 R4, R5, R26.reuse, RZ ;  /* 0x0000001a05047219 */ /* 0x084fe400000006ff */
[-CC-:B------:R-:W-:Y:S02]  /*5660*/  SHF.R.U64 R14, R10, R26.reuse, R3.reuse ;  /* 0x0000001a0a0e7219 */ /* 0x180fe40000001203 */
[----:B------:R-:W-:Y:S02]  /*5670*/  SHF.R.U32.HI R5, RZ, R26, R3 ;  /* 0x0000001aff057219 */ /* 0x000fe40000011603 */
[----:B------:R-:W-:Y:S01]  /*5680*/  LOP3.LUT R25, RZ, R4, RZ, 0x33, !PT ;  /* 0x00000004ff197212 */ /* 0x000fe200078e33ff */
[----:B------:R-:W2:Y:S01]  /*5690*/  LDC R30, c[0x0][0x638] ;  /* 0x00018e00ff1e7b82 */ /* 0x000ea20000000800 */
[----:B------:R-:W-:Y:S01]  /*56a0*/  SHF.L.U32 R26, R7, R26, RZ ;  /* 0x0000001a071a7219 */ /* 0x000fe200000006ff */
[----:B------:R-:W-:-:S06]  /*56b0*/  IMAD.MOV.U32 R4, RZ, RZ, R14 ;  /* 0x000000ffff047224 */ /* 0x000fcc00078e000e */
[----:B------:R-:W0:Y:S01]  /*56c0*/  LDC R31, c[0x0][0x610] ;  /* 0x00018400ff1f7b82 */ /* 0x000e220000000800 */
[----:B----4-:R-:W-:Y:S05]  /*56d0*/  @!P0 BRA `(.L_x_168) ;  /* 0x0000000000288947 */ /* 0x010fea0003800000 */
        /* <DEDUP_REMOVED lines=10> */
.L_x_168:
[----:B------:R-:W-:Y:S01]  /*5780*/  ISETP.NE.AND P0, PT, R2, 0x1, PT ;  /* 0x000000010200780c */ /* 0x000fe20003f05270 */
[----:B0-----:R-:W-:Y:S01]  /*5790*/  VIADD R7, R20, 0xffffffff ;  /* 0xffffffff14077836 */ /* 0x001fe20000000000 */
[----:B-1-3--:R-:W-:Y:S01]  /*57a0*/  SHF.R.U64 R0, R4, R27, R5 ;  /* 0x0000001b04007219 */ /* 0x00afe20000001205 */
[----:B------:R-:W-:Y:S01]  /*57b0*/  IMAD.MOV R13, RZ, RZ, -R13 ;  /* 0x000000ffff0d7224 */ /* 0x000fe200078e0a0d */
[----:B------:R-:W-:Y:S01]  /*57c0*/  LOP3.LUT R5, R10, R25, RZ, 0xc0, !PT ;  /* 0x000000190a057212 */ /* 0x000fe200078ec0ff */
[----:B------:R-:W-:Y:S01]  /*57d0*/  IMAD.MOV.U32 R4, RZ, RZ, 0x1 ;  /* 0x00000001ff047424 */ /* 0x000fe200078e00ff */
[----:B------:R-:W-:Y:S01]  /*57e0*/  LOP3.LUT R12, R12, R7, RZ, 0xc0, !PT ;  /* 0x000000070c0c7212 */ /* 0x000fe200078ec0ff */
[----:B------:R-:W-:Y:S02]  /*57f0*/  IMAD.MOV R3, RZ, RZ, -R0 ;  /* 0x000000ffff037224 */ /* 0x000fe400078e0a00 */
[----:B------:R-:W-:Y:S02]  /*5800*/  IMAD R0, R26, R0, R5 ;  /* 0x000000001a007224 */ /* 0x000fe400078e0205 */
[----:B--2---:R-:W-:-:S02]  /*5810*/  IMAD R3, R3, R30, R14 ;  /* 0x0000001e03037224 */ /* 0x004fc400078e020e */
[----:B------:R-:W-:Y:S02]  /*5820*/  @P0 IMAD R21, R15, R13, R24 ;  /* 0x0000000d0f150224 */ /* 0x000fe400078e0218 */
[----:B------:R-:W-:Y:S01]  /*5830*/  IMAD R5, R3, R20, R12 ;  /* 0x0000001403057224 */ /* 0x000fe200078e020c */
[----:B------:R-:W-:Y:S01]  /*5840*/  PRMT R3, R4, 0x7610, R3 ;  /* 0x0000761004037816 */ /* 0x000fe20000000003 */
[----:B------:R-:W-:-:S05]  /*5850*/  IMAD R0, R0, R31, R21 ;  /* 0x0000001f00007224 */ /* 0x000fca00078e0215 */
[----:B------:R-:W-:Y:S02]  /*5860*/  SEL R93, R5, R0, !P0 ;  /* 0x00000000055d7207 */ /* 0x000fe40004000000 */
[----:B------:R-:W-:-:S07]  /*5870*/  SEL R0, R0, R5, !P0 ;  /* 0x0000000500007207 */ /* 0x000fce0004000000 */
.L_x_166:
[----:B------:R-:W-:Y:S01]  /*5880*/  LOP3.LUT P0, RZ, R3, 0xff, RZ, 0xc0, !PT ;  /* 0x000000ff03ff7812 */ /* 0x000fe2000780c0ff */
[----:B------:R-:W-:-:S12]  /*5890*/  IMAD.MOV.U32 R92, RZ, RZ, R0 ;  /* 0x000000ffff5c7224 */ /* 0x000fd800078e0000 */
[----:B------:R-:W-:Y:S05]  /*58a0*/  @P0 BRA `(.L_x_169) ;  /* 0xffffffb8008c0947 */ /* 0x000fea000383ffff */
[----:B------:R-:W-:Y:S05]  /*58b0*/  EXIT ;  /* 0x000000000000794d */ /* 0x000fea0003800000 */
.L_x_8:
[----:B0-----:R-:W-:Y:S01]  /*58c0*/  ULDC.64 UR4, c[0x0][0x650] ;  /* 0x0001940000047ab9 */ /* 0x001fe20000000a00 */
        /* <DEDUP_REMOVED lines=25> */
.L_x_171:
[----:B------:R-:W0:Y:S01]  /*5a60*/  LDC.64 R26, c[0x0][0x640] ;  /* 0x00019000ff1a7b82 */ /* 0x000e220000000a00 */
[-CC-:B------:R-:W-:Y:S01]  /*5a70*/  SHF.R.U64 R21, R12, R8.reuse, R13.reuse ;  /* 0x000000080c157219 */ /* 0x180fe2000000120d */
[----:B------:R-:W-:Y:S01]  /*5a80*/  IMAD.MOV.U32 R30, RZ, RZ, 0x1 ;  /* 0x00000001ff1e7424 */ /* 0x000fe200078e00ff */
[----:B------:R-:W-:Y:S02]  /*5a90*/  SHF.R.U32.HI R6, RZ, R8, R13 ;  /* 0x00000008ff067219 */ /* 0x000fe4000001160d */
[----:B------:R-:W-:-:S03]  /*5aa0*/  IADD3 R11, P0, RZ, -R21, RZ ;  /* 0x80000015ff0b7210 */ /* 0x000fc60007f1e0ff */
[----:B------:R-:W1:Y:S02]  /*5ab0*/  LDC R10, c[0x0][0x618] ;  /* 0x00018600ff0a7b82 */ /* 0x000e640000000800 */
[----:B------:R-:W-:-:S04]  /*5ac0*/  IMAD.X R7, RZ, RZ, ~R6, P0 ;  /* 0x000000ffff077224 */ /* 0x000fc800000e0e06 */
[-C--:B------:R-:W-:Y:S02]  /*5ad0*/  IMAD R8, R7, R22.reuse, RZ ;  /* 0x0000001607087224 */ /* 0x080fe400078e02ff */
[----:B------:R-:W2:Y:S01]  /*5ae0*/  LDC R12, c[0x0][0x608] ;  /* 0x00018200ff0c7b82 */ /* 0x000ea20000000800 */
[----:B------:R-:W-:-:S04]  /*5af0*/  IMAD.WIDE.U32 R6, R11, R22, R16 ;  /* 0x000000160b067225 */ /* 0x000fc800078e0010 */
[----:B------:R-:W-:-:S03]  /*5b00*/  IMAD R11, R11, R23, R8 ;  /* 0x000000170b0b7224 */ /* 0x000fc600078e0208 */
[----:B------:R-:W3:Y:S01]  /*5b10*/  LDC R25, c[0x0][0x658] ;  /* 0x00019600ff197b82 */ /* 0x000ee20000000800 */
[----:B------:R-:W-:Y:S01]  /*5b20*/  IMAD.IADD R7, R7, 0x1, R11 ;  /* 0x0000000107077824 */ /* 0x000fe200078e020b */
[----:B0-----:R-:W-:-:S04]  /*5b30*/  ISETP.NE.U32.AND P0, PT, R26, RZ, PT ;  /* 0x000000ff1a00720c */ /* 0x001fc80003f05070 */
[----:B------:R-:W-:Y:S02]  /*5b40*/  ISETP.NE.AND.EX P0, PT, R27, RZ, PT, P0 ;  /* 0x000000ff1b00720c */ /* 0x000fe40003f05300 */
[----:B------:R-:W0:Y:S01]  /*5b50*/  LDC R22, c[0x0][0x600] ;  /* 0x00018000ff167b82 */ /* 0x000e220000000800 */
[-CC-:B-1----:R-:W-:Y:S02]  /*5b60*/  SHF.R.U64 R8, R6, R10.reuse, R7.reuse ;  /* 0x0000000a06087219 */ /* 0x182fe40000001207 */
[----:B------:R-:W-:Y:S01]  /*5b70*/  SHF.R.U32.HI R7, RZ, R10, R7 ;  /* 0x0000000aff077219 */ /* 0x000fe20000011607 */
[----:B------:R-:W-:-:S04]  /*5b80*/  IMAD.MOV.U32 R10, RZ, RZ, -0x1 ;  /* 0xffffffffff0a7424 */ /* 0x000fc800078e00ff */
        /* <DEDUP_REMOVED lines=21> */
.L_x_172:
[----:B------:R-:W-:Y:S01]  /*5ce0*/  ISETP.NE.AND P0, PT, R2, 0x1, PT ;  /* 0x000000010200780c */ /* 0x000fe20003f05270 */
[----:B0-----:R-:W-:Y:S01]  /*5cf0*/  VIADD R11, R22, 0xffffffff ;  /* 0xffffffff160b7836 */ /* 0x001fe20000000000 */
[----:B-1----:R-:W-:Y:S02]  /*5d00*/  SHF.R.U64 R6, R6, R24, R7 ;  /* 0x0000001806067219 */ /* 0x002fe40000001207 */
[----:B------:R-:W-:Y:S02]  /*5d10*/  SHF.L.U32 R30, R30, R25, RZ ;  /* 0x000000191e1e7219 */ /* 0x000fe400000006ff */
[----:B------:R-:W-:Y:S01]  /*5d20*/  LOP3.LUT R5, R23, R32, RZ, 0xc0, !PT ;  /* 0x0000002017057212 */ /* 0x000fe200078ec0ff */
[----:B------:R-:W-:-:S04]  /*5d30*/  IMAD.MOV R7, RZ, RZ, -R6 ;  /* 0x000000ffff077224 */ /* 0x000fc800078e0a06 */
[----:B------:R-:W-:Y:S01]  /*5d40*/  IMAD R6, R30, R6, R5 ;  /* 0x000000061e067224 */ /* 0x000fe200078e0205 */
[----:B------:R-:W-:Y:S01]  /*5d50*/  LOP3.LUT R5, R8, R11, RZ, 0xc0, !PT ;  /* 0x0000000b08057212 */ /* 0x000fe200078ec0ff */
[----:B------:R-:W-:Y:S02]  /*5d60*/  @P0 IMAD R3, R9, R14, R4 ;  /* 0x0000000e09030224 */ /* 0x000fe400078e0204 */
[----:B--2---:R-:W-:Y:S02]  /*5d70*/  IMAD R4, R7, R28, R20 ;  /* 0x0000001c07047224 */ /* 0x004fe400078e0214 */
[----:B---3--:R-:W-:Y:S02]  /*5d80*/  IMAD R3, R6, R29, R3 ;  /* 0x0000001d06037224 */ /* 0x008fe400078e0203 */
[----:B------:R-:W-:Y:S02]  /*5d90*/  IMAD R4, R4, R22, R5 ;  /* 0x0000001604047224 */ /* 0x000fe400078e0205 */
[----:B------:R-:W-:-:S02]  /*5da0*/  IMAD.MOV.U32 R8, RZ, RZ, 0x1 ;  /* 0x00000001ff087424 */ /* 0x000fc400078e00ff */
[----:B------:R-:W-:Y:S01]  /*5db0*/  IMAD.MOV.U32 R6, RZ, RZ, R21 ;  /* 0x000000ffff067224 */ /* 0x000fe200078e0015 */
[----:B------:R-:W-:Y:S02]  /*5dc0*/  SEL R7, R4, R3, !P0 ;  /* 0x0000000304077207 */ /* 0x000fe40004000000 */
[----:B------:R-:W-:-:S07]  /*5dd0*/  SEL R20, R3, R4, !P0 ;  /* 0x0000000403147207 */ /* 0x000fce0004000000 */
.L_x_170:
[----:B------:R-:W-:-:S08]  /*5de0*/  NOP ;  /* 0x0000000000007918 */ /* 0x000fd00000000000 */
[----:B------:R-:W0:-:S00]  /*5df0*/  USETMAXREG.DEALLOC.CTAPOOL 0x28 ;  /* 0x00000028000079c8 */ /* 0x000e0000080e0500 */
[----:B0-----:R-:W-:-:S13]  /*5e00*/  ISETP.NE.AND P0, PT, R0, RZ, PT ;  /* 0x000000ff0000720c */ /* 0x001fda0003f05270 */
[----:B------:R-:W-:Y:S05]  /*5e10*/  @P0 EXIT ;  /* 0x000000000000094d */ /* 0x000fea0003800000 */
[----:B------:R-:W-:Y:S01]  /*5e20*/  LOP3.LUT P0, RZ, R8, 0xff, RZ, 0xc0, !PT ;  /* 0x000000ff08ff7812 */ /* 0x000fe2000780c0ff */
[----:B------:R-:W-:Y:S02]  /*5e30*/  IMAD.MOV.U32 R0, RZ, RZ, 0x1 ;  /* 0x00000001ff007424 */ /* 0x000fe400078e00ff */
[----:B------:R-:W-:-:S10]  /*5e40*/  IMAD.MOV.U32 R3, RZ, RZ, RZ ;  /* 0x000000ffff037224 */ /* 0x000fd400078e00ff */
[----:B------:R-:W-:Y:S05]  /*5e50*/  @!P0 BRA `(.L_x_173) ;  /* 0x0000000c00488947 */ /* 0x000fea0003800000 */
[----:B------:R-:W0:Y:S01]  /*5e60*/  LDC R0, c[0x0][0x28c] ;  /* 0x0000a300ff007b82 */ /* 0x000e220000000800 */
[----:B------:R-:W-:Y:S01]  /*5e70*/  ULDC UR5, c[0x0][0x658] ;  /* 0x0001960000057ab9 */ /* 0x000fe20000000800 */
[----:B------:R-:W-:Y:S01]  /*5e80*/  UMOV UR7, 0xffffffff ;  /* 0xffffffff00077882 */ /* 0x000fe20000000000 */
[----:B------:R-:W-:Y:S01]  /*5e90*/  ULDC UR6, c[0x0][0xc] ;  /* 0x0000030000067ab9 */ /* 0x000fe20000000800 */
[----:B------:R-:W-:Y:S01]  /*5ea0*/  USHF.L.U32 UR8, UR7, UR5, URZ ;  /* 0x0000000507087299 */ /* 0x000fe2000800063f */
[----:B------:R-:W-:Y:S01]  /*5eb0*/  BSSY B0, `(.L_x_173) ;  /* 0x00000cc000007945 */ /* 0x000fe20003800000 */
[----:B------:R-:W-:Y:S01]  /*5ec0*/  UMOV UR9, 0x1 ;  /* 0x0000000100097882 */ /* 0x000fe20000000000 */
[----:B------:R-:W-:Y:S01]  /*5ed0*/  ULDC UR7, c[0x0][0x10] ;  /* 0x0000040000077ab9 */ /* 0x000fe20000000800 */
[----:B------:R-:W1:Y:S01]  /*5ee0*/  S2UR UR10, SR_CgaCtaId ;  /* 0x00000000000a79c3 */ /* 0x000e620000008800 */
[----:B------:R-:W-:Y:S01]  /*5ef0*/  UIMAD.WIDE.U32 UR6, UR6, UR7, URZ ;  /* 0x00000007060672a5 */ /* 0x000fe2000f8e003f */
[----:B------:R-:W-:Y:S01]  /*5f00*/  IMAD.MOV.U32 R11, RZ, RZ, 0x1 ;  /* 0x00000001ff0b7424 */ /* 0x000fe200078e00ff */
[----:B------:R-:W-:Y:S01]  /*5f10*/  USHF.L.U32 UR17, UR9, UR5, URZ ;  /* 0x0000000509117299 */ /* 0x000fe2000800063f */
[----:B------:R-:W-:Y:S01]  /*5f20*/  LOP3.LUT R8, R19, 0x2, RZ, 0xfc, !PT ;  /* 0x0000000213087812 */ /* 0x000fe200078efcff */
[----:B------:R-:W-:Y:S01]  /*5f30*/  ULDC UR4, c[0x0][0x600] ;  /* 0x0001800000047ab9 */ /* 0x000fe20000000800 */
[----:B------:R-:W-:Y:S01]  /*5f40*/  ULDC UR5, c[0x0][0x14] ;  /* 0x0000050000057ab9 */ /* 0x000fe20000000800 */
[----:B------:R-:W-:-:S02]  /*5f50*/  UIADD3 UR4, UR4, -0x1, URZ ;  /* 0xffffffff04047890 */ /* 0x000fc4000fffe03f */
[----:B------:R-:W-:Y:S02]  /*5f60*/  UIMAD.WIDE.U32 UR22, UR6, UR5, URZ ;  /* 0x00000005061672a5 */ /* 0x000fe4000f8e003f */
[----:B------:R-:W-:Y:S02]  /*5f70*/  UIMAD UR13, UR7, UR5, URZ ;  /* 0x00000005070d72a4 */ /* 0x000fe4000f8e023f */
[----:B------:R-:W-:Y:S02]  /*5f80*/  ULOP3.LUT UR16, URZ, UR8, URZ, 0x33, !UPT ;  /* 0x000000083f107292 */ /* 0x000fe4000f8e333f */
[----:B------:R-:W-:Y:S01]  /*5f90*/  UIADD3 UR13, UR23, UR13, URZ ;  /* 0x0000000d170d7290 */ /* 0x000fe2000fffe03f */
[----:B0-----:R-:W-:Y:S01]  /*5fa0*/  VIADD R0, R0, 0x3f ;  /* 0x0000003f00007836 */ /* 0x001fe20000000000 */
[----:B------:R-:W-:-:S04]  /*5fb0*/  ULDC.64 UR24, c[0x0][0x198] ;  /* 0x0000660000187ab9 */ /* 0x000fc80000000a00 */
[----:B------:R-:W-:Y:S01]  /*5fc0*/  SHF.R.S32.HI R3, RZ, 0x1f, R0 ;  /* 0x0000001fff037819 */ /* 0x000fe20000011400 */
[----:B-1----:R-:W-:-:S03]  /*5fd0*/  IMAD.U32 R9, RZ, RZ, UR10 ;  /* 0x0000000aff097e24 */ /* 0x002fc6000f8e00ff */
[----:B------:R-:W-:Y:S01]  /*5fe0*/  LEA.HI R3, R3, R0, RZ, 0x6 ;  /* 0x0000000003037211 */ /* 0x000fe200078f30ff */
[----:B------:R-:W-:-:S03]  /*5ff0*/  IMAD.MOV.U32 R0, RZ, RZ, 0x1 ;  /* 0x00000001ff007424 */ /* 0x000fc600078e00ff */
[----:B------:R-:W-:Y:S01]  /*6000*/  SHF.R.S32.HI R10, RZ, 0x6, R3 ;  /* 0x00000006ff0a7819 */ /* 0x000fe20000011403 */
[----:B------:R-:W-:Y:S01]  /*6010*/  IMAD.MOV.U32 R3, RZ, RZ, RZ ;  /* 0x000000ffff037224 */ /* 0x000fe200078e00ff */
[----:B------:R-:W-:-:S03]  /*6020*/  LEA R12, R9, 0x200, 0xc ;  /* 0x00000200090c7811 */ /* 0x000fc600078e60ff */
[----:B------:R-:W-:-:S07]  /*6030*/  VIADD R13, R10, 0x1 ;  /* 0x000000010a0d7836 */ /* 0x000fce0000000000 */
.L_x_184:
[----:B------:R-:W-:-:S03]  /*6040*/  UMOV UR5, 0xffffffff ;  /* 0xffffffff00057882 */ /* 0x000fc60000000000 */
[----:B------:R-:W-:Y:S05]  /*6050*/  BRA.DIV UR5, `(.L_x_174) ;  /* 0x0000001605187947 */ /* 0x000fea000b800000 */
[----:B------:R-:W-:-:S13]  /*6060*/  ELECT P6, URZ, PT ;  /* 0x00000000003f782f */ /* 0x000fda00038c0000 */
.L_x_205:
[----:B------:R-:W0:Y:S01]  /*6070*/  LDC R4, c[0x0][0x28c] ;  /* 0x0000a300ff047b82 */ /* 0x000e220000000800 */
[----:B------:R-:W-:Y:S01]  /*6080*/  BSSY B1, `(.L_x_175) ;  /* 0x000003a000017945 */ /* 0x000fe20003800000 */
[----:B0-----:R-:W-:-:S13]  /*6090*/  ISETP.LT.OR P6, PT, R4, 0x1, !P6 ;  /* 0x000000010400780c */ /* 0x001fda00077c1670 */
[----:B------:R-:W-:Y:S05]  /*60a0*/  @P6 BRA `(.L_x_176) ;  /* 0x0000000000dc6947 */ /* 0x000fea0003800000 */
[----:B------:R-:W-:Y:S02]  /*60b0*/  IMAD R20, R20, 0x2, R9 ;  /* 0x0000000214147824 */ /* 0x000fe400078e0209 */
[----:B------:R-:W-:Y:S02]  /*60c0*/  IMAD.SHL.U32 R21, R7, 0x80, RZ ;  /* 0x0000008007157824 */ /* 0x000fe400078e00ff */
[----:B------:R-:W-:Y:S02]  /*60d0*/  IMAD.MOV.U32 R24, RZ, RZ, RZ ;  /* 0x000000ffff187224 */ /* 0x000fe400078e00ff */
[----:B------:R-:W-:Y:S02]  /*60e0*/  IMAD.MOV.U32 R4, RZ, RZ, R13 ;  /* 0x000000ffff047224 */ /* 0x000fe400078e000d */
[----:B------:R-:W-:Y:S02]  /*60f0*/  IMAD.MOV.U32 R5, RZ, RZ, R0 ;  /* 0x000000ffff057224 */ /* 0x000fe400078e0000 */
[----:B------:R-:W-:-:S02]  /*6100*/  IMAD.MOV.U32 R7, RZ, RZ, R3 ;  /* 0x000000ffff077224 */ /* 0x000fc400078e0003 */
[----:B------:R-:W-:-:S07]  /*6110*/  IMAD.SHL.U32 R20, R20, 0x40, RZ ;  /* 0x0000004014147824 */ /* 0x000fce00078e00ff */
.L_x_179:
[----:B------:R-:W0:Y:S01]  /*6120*/  S2UR UR5, SR_CgaCtaId ;  /* 0x00000000000579c3 */ /* 0x000e220000008800 */
[----:B------:R-:W-:Y:S02]  /*6130*/  MOV R14, 0x400 ;  /* 0x00000400000e7802 */ /* 0x000fe40000000f00 */
[----:B------:R-:W-:-:S13]  /*6140*/  LOP3.LUT P1, RZ, R18, 0x7f, RZ, 0xc0, !PT ;  /* 0x0000007f12ff7812 */ /* 0x000fda000782c0ff */
[----:B------:R-:W1:Y:S01]  /*6150*/  @!P1 LDC R15, c[0x0][0x500] ;  /* 0x00014000ff0f9b82 */ /* 0x000e620000000800 */
[----:B0-----:R-:W-:-:S05]  /*6160*/  IMAD.U32 R9, RZ, RZ, UR5 ;  /* 0x00000005ff097e24 */ /* 0x001fca000f8e00ff */
[----:B------:R-:W-:Y:S02]  /*6170*/  LEA R22, R9, R14, 0x18 ;  /* 0x0000000e09167211 */ /* 0x000fe400078ec0ff */
[----:B------:R-:W-:-:S03]  /*6180*/  SHF.L.U32 R14, R5, 0x1f, RZ ;  /* 0x0000001f050e7819 */ /* 0x000fc600000006ff */
[----:B------:R-:W-:-:S04]  /*6190*/  IMAD R23, R7, 0x8, R22 ;  /* 0x0000000807177824 */ /* 0x000fc800078e0216 */
[----:B------:R-:W0:Y:S02]  /*61a0*/  SYNCS.PHASECHK.TRANS64.TRYWAIT P0, [R23+URZ+0x70], R14 ;  /* 0x0000700e170075a7 */ /* 0x000e24000800017f */
[----:B01----:R-:W-:Y:S05]  /*61b0*/  @!P0 BRA `(.L_x_177) ;  /* 0x0000001000e08947 */ /* 0x003fea0003800000 */
.L_x_206:
[----:B0-----:R-:W-:Y:S01]  /*61c0*/  PRMT R14, R8, 0x9910, RZ ;  /* 0x00009910080e7816 */ /* 0x001fe200000000ff */
[----:B------:R0:W-:Y:S03]  /*61d0*/  @!P1 SYNCS.ARRIVE.TRANS64 RZ, [R23+URZ], R15 ;  /* 0x0000000f17ff99a7 */ /* 0x0001e6000800003f */
[----:B------:R-:W-:-:S13]  /*61e0*/  ISETP.NE.AND P0, PT, R14, 0x2, PT ;  /* 0x000000020e00780c */ /* 0x000fda0003f05270 */
[----:B0-----:R-:W-:Y:S05]  /*61f0*/  @P0 BRA `(.L_x_178) ;  /* 0x0000000000040947 */ /* 0x001fea0003800000 */
[----:B------:R-:W-:Y:S01]  /*6200*/  BPT.TRAP 0x1 ;  /* 0x000000040000795c */ /* 0x000fe20000300000 */
.L_x_178:
[C---:B------:R-:W-:Y:S01]  /*6210*/  IMAD R14, R7.reuse, 0x2000, R12 ;  /* 0x00002000070e7824 */ /* 0x040fe200078e020c */
[----:B------:R-:W-:Y:S01]  /*6220*/  R2UR UR8, R22 ;  /* 0x00000000160872ca */ /* 0x000fe200000e0000 */
[----:B------:R-:W-:Y:S01]  /*6230*/  IMAD R22, R7, 0x2000, R22 ;  /* 0x0000200007167824 */ /* 0x000fe200078e0216 */
[----:B------:R-:W-:Y:S01]  /*6240*/  R2UR UR18, R20 ;  /* 0x00000000141272ca */ /* 0x000fe200000e0000 */
[----:B------:R-:W-:Y:S01]  /*6250*/  VIADD R4, R4, 0xffffffff ;  /* 0xffffffff04047836 */ /* 0x000fe20000000000 */
[----:B------:R-:W-:Y:S01]  /*6260*/  R2UR UR5, R14 ;  /* 0x000000000e0572ca */ /* 0x000fe200000e0000 */
[----:B------:R-:W-:Y:S01]  /*6270*/  UIADD3 UR6, UP0, UR24, 0xf0, URZ ;  /* 0x000000f018067890 */ /* 0x000fe2000ff1e03f */
[----:B------:R-:W-:Y:S01]  /*6280*/  R2UR UR11, R22 ;  /* 0x00000000160b72ca */ /* 0x000fe200000e0000 */
[----:B------:R-:W-:Y:S01]  /*6290*/  UIADD3 UR26, UP1, UR24, 0x1f0, URZ ;  /* 0x000001f0181a7890 */ /* 0x000fe2000ff3e03f */
[----:B------:R-:W-:Y:S01]  /*62a0*/  R2UR UR9, R23 ;  /* 0x00000000170972ca */ /* 0x000fe200000e0000 */
[----:B------:R-:W-:Y:S01]  /*62b0*/  UIADD3.X UR7, URZ, UR25, URZ, UP0, !UPT ;  /* 0x000000193f077290 */ /* 0x000fe200087fe43f */
[----:B------:R-:W-:Y:S01]  /*62c0*/  R2UR UR10, R24 ;  /* 0x00000000180a72ca */ /* 0x000fe200000e0000 */
[----:B------:R-:W-:Y:S01]  /*62d0*/  VIADD R7, R7, 0x1 ;  /* 0x0000000107077836 */ /* 0x000fe20000000000 */
[----:B------:R-:W-:Y:S01]  /*62e0*/  R2UR UR12, R6 ;  /* 0x00000000060c72ca */ /* 0x000fe200000e0000 */
[----:B------:R-:W-:Y:S01]  /*62f0*/  UIADD3.X UR27, URZ, UR25, URZ, UP1, !UPT ;  /* 0x000000193f1b7290 */ /* 0x000fe20008ffe43f */
[----:B------:R-:W-:Y:S01]  /*6300*/  R2UR UR19, R21 ;  /* 0x00000000151372ca */ /* 0x000fe200000e0000 */
[----:B------:R-:W-:Y:S01]  /*6310*/  UMOV UR20, 0x30000 ;  /* 0x0003000000147882 */ /* 0x000fe20000000000 */
[----:B------:R-:W-:Y:S01]  /*6320*/  ISETP.GT.AND P1, PT, R4, 0x1, PT ;  /* 0x000000010400780c */ /* 0x000fe20003f24270 */
[----:B------:R-:W-:Y:S01]  /*6330*/  UIADD3 UR8, UR8, UR5, URZ ;  /* 0x0000000508087290 */ /* 0x000fe2000fffe03f */
[----:B------:R-:W-:Y:S01]  /*6340*/  ISETP.NE.AND P0, PT, R7, 0xe, PT ;  /* 0x0000000e0700780c */ /* 0x000fe20003f05270 */
[----:B------:R-:W-:Y:S01]  /*6350*/  UIADD3 UR5, UR11, 0x1c200, URZ ;  /* 0x0001c2000b057890 */ /* 0x000fe2000fffe03f */
[----:B------:R-:W-:Y:S01]  /*6360*/  VIADD R24, R24, 0x40 ;  /* 0x0000004018187836 */ /* 0x000fe20000000000 */
[----:B------:R-:W-:Y:S01]  /*6370*/  UMOV UR14, 0x0 ;  /* 0x00000000000e7882 */ /* 0x000fe20000000000 */
[----:B------:R-:W-:Y:S01]  /*6380*/  UMOV UR15, 0x10000000 ;  /* 0x10000000000f7882 */ /* 0x000fe20000000000 */
[----:B------:R-:W-:Y:S01]  /*6390*/  UMOV UR11, UR18 ;  /* 0x00000012000b7c82 */ /* 0x000fe20008000000 */
[----:B------:R-:W-:-:S02]  /*63a0*/  SEL R14, RZ, 0x1, P0 ;  /* 0x00000001ff0e7807 */ /* 0x000fc40000000000 */
[----:B------:R0:W-:Y:S01]  /*63b0*/  UTMALDG.3D.MULTICAST [UR8], [UR6], UR20, desc[UR14] ;  /* 0x00000e08060073b4 */ /* 0x0001e20008011814 */
[----:B------:R-:W-:Y:S02]  /*63c0*/  SEL R7, R7, RZ, P0 ;  /* 0x000000ff07077207 */ /* 0x000fe40000000000 */
[----:B------:R-:W-:Y:S01]  /*63d0*/  LOP3.LUT R5, R5, R14, RZ, 0x3c, !PT ;  /* 0x0000000e05057212 */ /* 0x000fe200078e3cff */
[----:B0-----:R-:W-:Y:S01]  /*63e0*/  UMOV UR8, UR5 ;  /* 0x0000000500087c82 */ /* 0x001fe20008000000 */
[----:B------:R-:W-:Y:S02]  /*63f0*/  UMOV UR11, UR19 ;  /* 0x00000013000b7c82 */ /* 0x000fe40008000000 */
[----:B------:R0:W-:Y:S02]  /*6400*/  UTMALDG.3D [UR8], [UR26], desc[UR14] ;  /* 0x00000e081a0075b4 */ /* 0x0001e40008011000 */
[----:B0-----:R-:W-:Y:S05]  /*6410*/  @P1 BRA `(.L_x_179) ;  /* 0xfffffffc00401947 */ /* 0x001fea000383ffff */
.L_x_176:
[----:B------:R-:W-:Y:S05]  /*6420*/  BSYNC B1 ;  /* 0x0000000000017941 */ /* 0x000fea0003800000 */
.L_x_175:
[----:B------:R-:W-:Y:S01]  /*6430*/  LOP3.LUT P1, RZ, R11, 0xff, RZ, 0xc0, !PT ;  /* 0x000000ff0bff7812 */ /* 0x000fe2000782c0ff */
[C---:B------:R-:W-:Y:S01]  /*6440*/  IMAD.IADD R6, R10.reuse, 0x1, R3 ;  /* 0x000000010a067824 */ /* 0x040fe200078e0203 */
[----:B------:R-:W-:Y:S01]  /*6450*/  ULDC.64 UR6, c[0x0][0x650] ;  /* 0x0001940000067ab9 */ /* 0x000fe20000000a00 */
[----:B------:R-:W-:Y:S01]  /*6460*/  ISETP.GE.U32.AND P2, PT, R10, 0xe, PT ;  /* 0x0000000e0a00780c */ /* 0x000fe20003f46070 */
[----:B------:R-:W-:Y:S01]  /*6470*/  BSSY B1, `(.L_x_180) ;  /* 0x000006d000017945 */ /* 0x000fe20003800000 */
[----:B------:R-:W-:Y:S01]  /*6480*/  IMAD.MOV.U32 R20, RZ, RZ, -0x1 ;  /* 0xffffffffff147424 */ /* 0x000fe200078e00ff */
[----:B------:R-:W-:Y:S01]  /*6490*/  ISETP.GT.U32.AND P0, PT, R6, 0xd, PT ;  /* 0x0000000d0600780c */ /* 0x000fe20003f04070 */
[----:B------:R-:W-:Y:S01]  /*64a0*/  IMAD.MOV.U32 R7, RZ, RZ, -0x1 ;  /* 0xffffffffff077424 */ /* 0x000fe200078e00ff */
[----:B------:R-:W-:Y:S02]  /*64b0*/  SHF.R.U32.HI R4, RZ, 0x1, R6 ;  /* 0x00000001ff047819 */ /* 0x000fe40000011606 */
[----:B------:R-:W-:-:S02]  /*64c0*/  ISETP.LT.U32.AND P0, PT, R10, 0xe, P0 ;  /* 0x0000000e0a00780c */ /* 0x000fc40000701070 */
[----:B------:R-:W-:Y:S01]  /*64d0*/  PRMT R11, RZ, 0x7610, R11 ;  /* 0x00007610ff0b7816 */ /* 0x000fe2000000000b */
[----:B------:R-:W0:Y:S01]  /*64e0*/  @P1 S2R R9, SR_CgaCtaId ;  /* 0x0000000000091919 */ /* 0x000e220000008800 */
[----:B------:R-:W-:Y:S01]  /*64f0*/  @P1 MOV R14, 0x400 ;  /* 0x00000400000e1802 */ /* 0x000fe20000000f00 */
[----:B------:R-:W-:Y:S01]  /*6500*/  IMAD.WIDE.U32 R4, R4, -0x6db6db6d, RZ ;  /* 0x9249249304047825 */ /* 0x000fe200078e00ff */
[----:B------:R-:W-:-:S04]  /*6510*/  SEL R3, RZ, 0x1, !P0 ;  /* 0x00000001ff037807 */ /* 0x000fc80004000000 */
[----:B------:R-:W-:Y:S02]  /*6520*/  SHF.R.U32.HI R5, RZ, 0x2, R5 ;  /* 0x00000002ff057819 */ /* 0x000fe40000011605 */
[----:B------:R-:W-:Y:S02]  /*6530*/  LOP3.LUT R0, R0, R3, RZ, 0x3c, !PT ;  /* 0x0000000300007212 */ /* 0x000fe400078e3cff */
[----:B------:R-:W-:Y:S01]  /*6540*/  PRMT R4, RZ, 0x7610, R4 ;  /* 0x00007610ff047816 */ /* 0x000fe20000000004 */
[----:B------:R-:W-:Y:S01]  /*6550*/  IMAD R3, R5, -0xe, R6 ;  /* 0xfffffff205037824 */ /* 0x000fe200078e0206 */
[----:B------:R-:W-:Y:S01]  /*6560*/  @P2 LOP3.LUT R0, R0, 0x1, R5, 0x78, !PT ;  /* 0x0000000100002812 */ /* 0x000fe200078e7805 */
[----:B------:R-:W-:Y:S01]  /*6570*/  IMAD.MOV.U32 R6, RZ, RZ, -0x1 ;  /* 0xffffffffff067424 */ /* 0x000fe200078e00ff */
[----:B0-----:R-:W-:-:S04]  /*6580*/  @P1 LEA R14, R9, R14, 0x18 ;  /* 0x0000000e090e1211 */ /* 0x001fc800078ec0ff */
[----:B------:R0:W-:Y:S01]  /*6590*/  @P1 SYNCS.ARRIVE.TRANS64.A1T0 RZ, [R14+URZ+0xf8], RZ ;  /* 0x0000f8ff0eff19a7 */ /* 0x0001e2000810003f */
[----:B------:R-:W-:-:S04]  /*65a0*/  IADD3 R16, P1, R16, UR22, RZ ;  /* 0x0000001610107c10 */ /* 0x000fc8000ff3e0ff */
[----:B------:R-:W-:Y:S02]  /*65b0*/  IADD3.X R17, R17, UR13, RZ, P1, !PT ;  /* 0x0000000d11117c10 */ /* 0x000fe40008ffe4ff */
[----:B------:R-:W-:-:S04]  /*65c0*/  ISETP.GE.U32.AND P0, PT, R16, UR6, PT ;  /* 0x0000000610007c0c */ /* 0x000fc8000bf06070 */
[----:B------:R-:W-:-:S13]  /*65d0*/  ISETP.GE.U32.AND.EX P0, PT, R17, UR7, PT, P0 ;  /* 0x0000000711007c0c */ /* 0x000fda000bf06100 */
[----:B0-----:R-:W-:Y:S05]  /*65e0*/  @P0 BRA `(.L_x_181) ;  /* 0x0000000400540947 */ /* 0x001fea0003800000 */
[----:B------:R-:W0:Y:S01]  /*65f0*/  S2R R15, SR_CTAID.X ;  /* 0x00000000000f7919 */ /* 0x000e220000002500 */
[----:B------:R-:W-:Y:S01]  /*6600*/  ULDC.64 UR6, c[0x0][0x628] ;  /* 0x00018a0000067ab9 */ /* 0x000fe20000000a00 */
[----:B------:R-:W-:Y:S01]  /*6610*/  ULDC UR8, c[0x0][0x630] ;  /* 0x00018c0000087ab9 */ /* 0x000fe20000000800 */
[----:B------:R-:W-:Y:S01]  /*6620*/  ISETP.NE.U32.AND P0, PT, RZ, UR6, PT ;  /* 0x00000006ff007c0c */ /* 0x000fe2000bf05070 */
[----:B------:R-:W1:Y:S01]  /*6630*/  S2R R20, SR_CTAID.Y ;  /* 0x0000000000147919 */ /* 0x000e620000002600 */
[----:B------:R-:W-:Y:S01]  /*6640*/  ULDC UR9, c[0x0][0x150] ;  /* 0x0000540000097ab9 */ /* 0x000fe20000000800 */
[----:B------:R-:W-:Y:S01]  /*6650*/  IMAD.MOV.U32 R4, RZ, RZ, R16 ;  /* 0x000000ffff047224 */ /* 0x000fe200078e0010 */
[----:B------:R-:W-:Y:S01]  /*6660*/  ISETP.NE.AND.EX P0, PT, RZ, UR7, PT, P0 ;  /* 0x00000007ff007c0c */ /* 0x000fe2000bf05300 */
[----:B------:R-:W-:Y:S01]  /*6670*/  IMAD.MOV.U32 R5, RZ, RZ, R17 ;  /* 0x000000ffff057224 */ /* 0x000fe200078e0011 */
[----:B0-----:R-:W-:-:S11]  /*6680*/  I2FP.F32.U32 R22, R15 ;  /* 0x0000000f00167245 */ /* 0x001fd60000201000 */
[----:B------:R-:W-:Y:S05]  /*6690*/  @!P0 BRA `(.L_x_182) ;  /* 0x0000000000288947 */ /* 0x000fea0003800000 */
[----:B------:R-:W-:Y:S02]  /*66a0*/  ULDC UR5, c[0x0][0x634] ;  /* 0x00018d0000057ab9 */ /* 0x000fe40000000800 */
[----:B------:R-:W-:-:S05]  /*66b0*/  IADD3 R5, P0, R16, UR5, RZ ;  /* 0x0000000510057c10 */ /* 0x000fca000ff1e0ff */
[----:B------:R-:W-:-:S04]  /*66c0*/  IMAD.X R21, RZ, RZ, R17, P0 ;  /* 0x000000ffff157224 */ /* 0x000fc800000e0611 */
[----:B------:R-:W-:-:S04]  /*66d0*/  IMAD.WIDE.U32 R6, R21, UR6, RZ ;  /* 0x0000000615067c25 */ /* 0x000fc8000f8e00ff */
[----:B------:R-:W-:-:S04]  /*66e0*/  IMAD.WIDE.U32 R6, P0, R5, UR7, R6 ;  /* 0x0000000705067c25 */ /* 0x000fc8000f800006 */
[----:B------:R-:W-:-:S04]  /*66f0*/  IMAD.WIDE.U32 R4, R5, UR6, RZ ;  /* 0x0000000605047c25 */ /* 0x000fc8000f8e00ff */
[----:B------:R-:W-:Y:S01]  /*6700*/  IMAD.MOV.U32 R4, RZ, RZ, R7 ;  /* 0x000000ffff047224 */ /* 0x000fe200078e0007 */
[----:B------:R-:W-:Y:S01]  /*6710*/  IADD3 RZ, P1, R5, R6, RZ ;  /* 0x0000000605ff7210 */ /* 0x000fe20007f3e0ff */
[----:B------:R-:W-:-:S04]  /*6720*/  IMAD.X R5, RZ, RZ, RZ, P0 ;  /* 0x000000ffff057224 */ /* 0x000fc800000e06ff */
[----:B------:R-:W-:-:S08]  /*6730*/  IMAD.WIDE.U32.X R4, R21, UR7, R4, P1 ;  /* 0x0000000715047c25 */ /* 0x000fd000088e0404 */
.L_x_182:
[--C-:B------:R-:W-:Y:S01]  /*6740*/  SHF.R.U64 R14, R4, UR8, R5.reuse ;  /* 0x00000008040e7c19 */ /* 0x100fe20008001205 */
[----:B------:R-:W-:Y:S01]  /*6750*/  FMUL R22, R22, UR9 ;  /* 0x0000000916167c20 */ /* 0x000fe20008400000 */
[----:B------:R-:W-:Y:S01]  /*6760*/  SHF.R.U32.HI R4, RZ, UR8, R5 ;  /* 0x00000008ff047c19 */ /* 0x000fe20008011605 */
[----:B------:R-:W0:Y:S01]  /*6770*/  LDC R6, c[0x0][0x144] ;  /* 0x00005100ff067b82 */ /* 0x000e220000000800 */
[----:B------:R-:W-:Y:S01]  /*6780*/  IADD3 R5, P0, RZ, -R14, RZ ;  /* 0x8000000eff057210 */ /* 0x000fe20007f1e0ff */
[----:B------:R-:W-:Y:S01]  /*6790*/  ULDC UR5, c[0x0][0x154] ;  /* 0x0000550000057ab9 */ /* 0x000fe20000000800 */
[----:B-1----:R-:W-:Y:S01]  /*67a0*/  I2FP.F32.U32 R7, R20 ;  /* 0x0000001400077245 */ /* 0x002fe20000201000 */
[----:B------:R-:W1:Y:S01]  /*67b0*/  F2I.U32.TRUNC.NTZ R22, R22 ;  /* 0x0000001600167305 */ /* 0x000e62000020f000 */
[----:B------:R-:W-:Y:S01]  /*67c0*/  ULDC.64 UR6, c[0x0][0x620] ;  /* 0x0001880000067ab9 */ /* 0x000fe20000000a00 */
[----:B------:R-:W-:Y:S01]  /*67d0*/  IMAD.X R4, RZ, RZ, ~R4, P0 ;  /* 0x000000ffff047224 */ /* 0x000fe200000e0e04 */
[----:B------:R-:W-:Y:S01]  /*67e0*/  ISETP.NE.AND P2, PT, R2, 0x1, PT ;  /* 0x000000010200780c */ /* 0x000fe20003f45270 */
[----:B------:R-:W-:Y:S01]  /*67f0*/  FMUL R23, R7, UR5 ;  /* 0x0000000507177c20 */ /* 0x000fe20008400000 */
[----:B------:R-:W2:Y:S01]  /*6800*/  LDC R25, c[0x0][0x148] ;  /* 0x00005200ff197b82 */ /* 0x000ea20000000800 */
[----:B------:R-:W-:Y:S01]  /*6810*/  IMAD R4, R4, UR6, RZ ;  /* 0x0000000604047c24 */ /* 0x000fe2000f8e02ff */
[----:B------:R-:W-:-:S03]  /*6820*/  ULDC UR5, c[0x0][0x618] ;  /* 0x0001860000057ab9 */ /* 0x000fc60000000800 */
[----:B------:R-:W3:Y:S01]  /*6830*/  F2I.U32.TRUNC.NTZ R23, R23 ;  /* 0x0000001700177305 */ /* 0x000ee2000020f000 */
[C---:B------:R-:W-:Y:S02]  /*6840*/  IMAD R7, R5.reuse, UR7, R4 ;  /* 0x0000000705077c24 */ /* 0x040fe4000f8e0204 */
[----:B------:R-:W-:Y:S01]  /*6850*/  IMAD.WIDE.U32 R4, R5, UR6, R16 ;  /* 0x0000000605047c25 */ /* 0x000fe2000f8e0010 */
[----:B------:R-:W-:Y:S02]  /*6860*/  ULDC.64 UR6, c[0x0][0x640] ;  /* 0x0001900000067ab9 */ /* 0x000fe40000000a00 */
[----:B------:R-:W-:Y:S01]  /*6870*/  ISETP.NE.U32.AND P0, PT, RZ, UR6, PT ;  /* 0x00000006ff007c0c */ /* 0x000fe2000bf05070 */
[----:B------:R-:W-:Y:S02]  /*6880*/  IMAD.IADD R5, R5, 0x1, R7 ;  /* 0x0000000105057824 */ /* 0x000fe400078e0207 */
[----:B-1----:R-:W-:Y:S01]  /*6890*/  IMAD.MOV R22, RZ, RZ, -R22 ;  /* 0x000000ffff167224 */ /* 0x002fe200078e0a16 */
[----:B------:R-:W-:-:S02]  /*68a0*/  ISETP.NE.AND.EX P0, PT, RZ, UR7, PT, P0 ;  /* 0x00000007ff007c0c */ /* 0x000fc4000bf05300 */
[----:B------:R-:W-:Y:S01]  /*68b0*/  SHF.R.U64 R21, R4, UR5, R5 ;  /* 0x0000000504157c19 */ /* 0x000fe20008001205 */
[----:B0-----:R-:W-:Y:S01]  /*68c0*/  IMAD R15, R6, R22, R15 ;  /* 0x00000016060f7224 */ /* 0x001fe200078e020f */
[----:B------:R-:W-:Y:S01]  /*68d0*/  SHF.R.U32.HI R4, RZ, UR5, R5 ;  /* 0x00000005ff047c19 */ /* 0x000fe20008011605 */
[----:B------:R-:W-:Y:S01]  /*68e0*/  ULDC UR5, c[0x0][0x608] ;  /* 0x0001820000057ab9 */ /* 0x000fe20000000800 */
[----:B---3--:R-:W-:Y:S02]  /*68f0*/  IMAD.MOV R6, RZ, RZ, -R23 ;  /* 0x000000ffff067224 */ /* 0x008fe400078e0a17 */
[--C-:B------:R-:W-:Y:S02]  /*6900*/  SHF.R.U64 R22, R21, UR5, R4.reuse ;  /* 0x0000000515167c19 */ /* 0x100fe40008001204 */
[----:B------:R-:W-:Y:S01]  /*6910*/  SHF.R.U32.HI R5, RZ, UR5, R4 ;  /* 0x00000005ff057c19 */ /* 0x000fe20008011604 */
[----:B------:R-:W-:Y:S01]  /*6920*/  ULDC UR5, c[0x0][0x658] ;  /* 0x0001960000057ab9 */ /* 0x000fe20000000800 */
[----:B--2---:R-:W-:-:S02]  /*6930*/  @P2 IMAD R15, R25, R6, R20 ;  /* 0x00000006190f2224 */ /* 0x004fc400078e0214 */
[--C-:B------:R-:W-:Y:S02]  /*6940*/  SHF.R.U64 R20, R22, UR5, R5.reuse ;  /* 0x0000000516147c19 */ /* 0x100fe40008001205 */
[----:B------:R-:W-:-:S03]  /*6950*/  SHF.R.U32.HI R23, RZ, UR5, R5 ;  /* 0x00000005ff177c19 */ /* 0x000fc60008011605 */
[----:B------:R-:W-:Y:S02]  /*6960*/  IMAD.MOV.U32 R6, RZ, RZ, R20 ;  /* 0x000000ffff067224 */ /* 0x000fe400078e0014 */
[----:B------:R-:W-:Y:S01]  /*6970*/  IMAD.MOV.U32 R5, RZ, RZ, R23 ;  /* 0x000000ffff057224 */ /* 0x000fe200078e0017 */
[----:B------:R-:W-:Y:S06]  /*6980*/  @!P0 BRA `(.L_x_183) ;  /* 0x00000000002c8947 */ /* 0x000fec0003800000 */
        /* <DEDUP_REMOVED lines=9> */
[----:B------:R-:W-:-:S04]  /*6a20*/  IMAD.WIDE.U32.X R4, R23, UR7, R4, P1 ;  /* 0x0000000717047c25 */ /* 0x000fc800088e0404 */
[----:B------:R-:W-:-:S07]  /*6a30*/  IMAD.MOV.U32 R6, RZ, RZ, R4 ;  /* 0x000000ffff067224 */ /* 0x000fce00078e0004 */
.L_x_183:
[----:B------:R-:W-:Y:S01]  /*6a40*/  ULDC UR5, c[0x0][0x648] ;  /* 0x0001920000057ab9 */ /* 0x000fe20000000800 */
[----:B------:R-:W-:Y:S01]  /*6a50*/  LOP3.LUT R4, R22, UR16, RZ, 0xc0, !PT ;  /* 0x0000001016047c12 */ /* 0x000fe2000f8ec0ff */
[----:B------:R-:W-:Y:S01]  /*6a60*/  ULDC UR6, c[0x0][0x610] ;  /* 0x0001840000067ab9 */ /* 0x000fe20000000800 */
[----:B------:R-:W-:Y:S01]  /*6a70*/  SHF.R.U64 R5, R6, UR5, R5 ;  /* 0x0000000506057c19 */ /* 0x000fe20008001205 */
[----:B------:R-:W-:Y:S01]  /*6a80*/  ULDC UR5, c[0x0][0x638] ;  /* 0x00018e0000057ab9 */ /* 0x000fe20000000800 */
[----:B------:R-:W-:Y:S01]  /*6a90*/  LOP3.LUT R21, R21, UR4, RZ, 0xc0, !PT ;  /* 0x0000000415157c12 */ /* 0x000fe2000f8ec0ff */
[----:B------:R-:W-:Y:S02]  /*6aa0*/  IMAD.MOV.U32 R6, RZ, RZ, R14 ;  /* 0x000000ffff067224 */ /* 0x000fe400078e000e */
[----:B------:R-:W-:Y:S02]  /*6ab0*/  IMAD.MOV R7, RZ, RZ, -R5 ;  /* 0x000000ffff077224 */ /* 0x000fe400078e0a05 */
[----:B------:R-:W-:-:S02]  /*6ac0*/  IMAD R4, R5, UR17, R4 ;  /* 0x0000001105047c24 */ /* 0x000fc4000f8e0204 */
[----:B------:R-:W-:Y:S01]  /*6ad0*/  IMAD R20, R7, UR5, R20 ;  /* 0x0000000507147c24 */ /* 0x000fe2000f8e0214 */
[----:B------:R-:W-:Y:S01]  /*6ae0*/  ULDC UR5, c[0x0][0x600] ;  /* 0x0001800000057ab9 */ /* 0x000fe20000000800 */
[----:B------:R-:W-:Y:S02]  /*6af0*/  IMAD R15, R4, UR6, R15 ;  /* 0x00000006040f7c24 */ /* 0x000fe4000f8e020f */
[----:B------:R-:W-:Y:S02]  /*6b00*/  IMAD R20, R20, UR5, R21 ;  /* 0x0000000514147c24 */ /* 0x000fe4000f8e0215 */
[----:B------:R-:W-:-:S03]  /*6b10*/  IMAD.MOV.U32 R4, RZ, RZ, 0x1 ;  /* 0x00000001ff047424 */ /* 0x000fc600078e00ff */
[----:B------:R-:W-:Y:S02]  /*6b20*/  SEL R7, R20, R15, !P2 ;  /* 0x0000000f14077207 */ /* 0x000fe40005000000 */
[----:B------:R-:W-:-:S07]  /*6b30*/  SEL R20, R15, R20, !P2 ;  /* 0x000000140f147207 */ /* 0x000fce0005000000 */
.L_x_181:
[----:B------:R-:W-:Y:S05]  /*6b40*/  BSYNC B1 ;  /* 0x0000000000017941 */ /* 0x000fea0003800000 */
.L_x_180:
[----:B------:R-:W-:-:S13]  /*6b50*/  LOP3.LUT P0, RZ, R4, 0xff, RZ, 0xc0, !PT ;  /* 0x000000ff04ff7812 */ /* 0x000fda000780c0ff */
[----:B------:R-:W-:Y:S05]  /*6b60*/  @P0 BRA `(.L_x_184) ;  /* 0xfffffff400340947 */ /* 0x000fea000383ffff */
[----:B------:R-:W-:Y:S05]  /*6b70*/  BSYNC B0 ;  /* 0x0000000000007941 */ /* 0x000fea0003800000 */
.L_x_173:
[----:B------:R-:W-:-:S03]  /*6b80*/  UMOV UR5, 0xffffffff ;  /* 0xffffffff00057882 */ /* 0x000fc60000000000 */
[----:B------:R-:W-:Y:S05]  /*6b90*/  BRA.DIV UR5, `(.L_x_185) ;  /* 0x0000000a057c7947 */ /* 0x000fea000b800000 */
[----:B------:R-:W-:-:S13]  /*6ba0*/  ELECT P6, URZ, PT ;  /* 0x00000000003f782f */ /* 0x000fda00038c0000 */
.L_x_209:
[----:B------:R-:W-:Y:S04]  /*6bb0*/  BSSY B0, `(.L_x_186) ;  /* 0x0000085000007945 */ /* 0x000fe80003800000 */
[----:B------:R-:W-:Y:S05]  /*6bc0*/  @!P6 BRA `(.L_x_187) ;  /* 0x00000008000ce947 */ /* 0x000fea0003800000 */
[----:B------:R-:W-:-:S04]  /*6bd0*/  LOP3.LUT R19, R19, 0x2, RZ, 0xfc, !PT ;  /* 0x0000000213137812 */ /* 0x000fc800078efcff */
[----:B------:R-:W-:-:S13]  /*6be0*/  ISETP.NE.AND P0, PT, R19, 0x3, PT ;  /* 0x000000031300780c */ /* 0x000fda0003f05270 */
[----:B------:R-:W-:Y:S05]  /*6bf0*/  @!P0 BRA `(.L_x_188) ;  /* 0x0000000000048947 */ /* 0x000fea0003800000 */
[----:B------:R-:W-:Y:S01]  /*6c00*/  BPT.TRAP 0x1 ;  /* 0x000000040000795c */ /* 0x000fe20000300000 */
.L_x_188:
[----:B------:R-:W0:Y:S01]  /*6c10*/  S2R R5, SR_CgaCtaId ;  /* 0x0000000000057919 */ /* 0x000e220000008800 */
[----:B------:R-:W-:Y:S02]  /*6c20*/  MOV R2, 0x400 ;  /* 0x0000040000027802 */ /* 0x000fe40000000f00 */
[----:B------:R-:W-:Y:S02]  /*6c30*/  SHF.L.U32 R4, R0, 0x1f, RZ ;  /* 0x0000001f00047819 */ /* 0x000fe400000006ff */
[----:B0-----:R-:W-:-:S05]  /*6c40*/  LEA R2, R5, R2, 0x18 ;  /* 0x0000000205027211 */ /* 0x001fca00078ec0ff */
[----:B------:R-:W-:-:S04]  /*6c50*/  VIADD R2, R2, 0x70 ;  /* 0x0000007002027836 */ /* 0x000fc80000000000 */
[C---:B------:R-:W-:Y:S02]  /*6c60*/  IMAD R7, R3.reuse, 0x8, R2 ;  /* 0x0000000803077824 */ /* 0x040fe400078e0202 */
[----:B------:R-:W-:Y:S02]  /*6c70*/  VIADD R3, R3, 0x1 ;  /* 0x0000000103037836 */ /* 0x000fe40000000000 */
[----:B------:R-:W0:Y:S03]  /*6c80*/  SYNCS.PHASECHK.TRANS64.TRYWAIT P0, [R7+URZ], R4 ;  /* 0x00000004070075a7 */ /* 0x000e26000800017f */
[----:B------:R-:W-:-:S04]  /*6c90*/  ISETP.NE.AND P1, PT, R3, 0xe, PT ;  /* 0x0000000e0300780c */ /* 0x000fc80003f25270 */
[----:B------:R-:W-:Y:S02]  /*6ca0*/  SEL R5, RZ, 0x1, P1 ;  /* 0x00000001ff057807 */ /* 0x000fe40000800000 */
[----:B------:R-:W-:Y:S02]  /*6cb0*/  SEL R3, R3, RZ, P1 ;  /* 0x000000ff03037207 */ /* 0x000fe40000800000 */
[----:B------:R-:W-:-:S03]  /*6cc0*/  LOP3.LUT R6, R0, R5, RZ, 0x3c, !PT ;  /* 0x0000000500067212 */ /* 0x000fc600078e3cff */
[----:B------:R-:W-:Y:S01]  /*6cd0*/  IMAD R8, R3, 0x8, R2 ;  /* 0x0000000803087824 */ /* 0x000fe200078e0202 */
[----:B------:R-:W-:Y:S01]  /*6ce0*/  SHF.L.U32 R5, R6, 0x1f, RZ ;  /* 0x0000001f06057819 */ /* 0x000fe200000006ff */
[----:B0-----:R-:W-:Y:S06]  /*6cf0*/  @!P0 BRA `(.L_x_189) ;  /* 0x0000000800448947 */ /* 0x001fec0003800000 */
.L_x_210:
[----:B------:R-:W1:Y:S01]  /*6d00*/  SYNCS.PHASECHK.TRANS64.TRYWAIT P0, [R8+URZ], R5 ;  /* 0x00000005080075a7 */ /* 0x000e62000800017f */
[----:B------:R-:W-:-:S05]  /*6d10*/  VIADD R0, R3, 0x1 ;  /* 0x0000000103007836 */ /* 0x000fca0000000000 */
[----:B------:R-:W-:-:S04]  /*6d20*/  ISETP.NE.AND P1, PT, R0, 0xe, PT ;  /* 0x0000000e0000780c */ /* 0x000fc80003f25270 */
[----:B------:R-:W-:Y:S02]  /*6d30*/  SEL R3, RZ, 0x1, P1 ;  /* 0x00000001ff037807 */ /* 0x000fe40000800000 */
[----:B0-----:R-:W-:Y:S02]  /*6d40*/  SEL R7, R0, RZ, P1 ;  /* 0x000000ff00077207 */ /* 0x001fe40000800000 */
[----:B------:R-:W-:-:S03]  /*6d50*/  LOP3.LUT R6, R6, R3, RZ, 0x3c, !PT ;  /* 0x0000000306067212 */ /* 0x000fc600078e3cff */
[----:B------:R-:W-:Y:S01]  /*6d60*/  IMAD R9, R7, 0x8, R2 ;  /* 0x0000000807097824 */ /* 0x000fe200078e0202 */
[----:B------:R-:W-:Y:S01]  /*6d70*/  SHF.L.U32 R4, R6, 0x1f, RZ ;  /* 0x0000001f06047819 */ /* 0x000fe200000006ff */
[----:B-1----:R-:W-:Y:S06]  /*6d80*/  @!P0 BRA `(.L_x_190) ;  /* 0x0000000800348947 */ /* 0x002fec0003800000 */
.L_x_211:
[----:B------:R-:W1:Y:S01]  /*6d90*/  SYNCS.PHASECHK.TRANS64.TRYWAIT P0, [R9+URZ], R4 ;  /* 0x00000004090075a7 */ /* 0x000e62000800017f */
[----:B------:R-:W-:-:S05]  /*6da0*/  VIADD R0, R7, 0x1 ;  /* 0x0000000107007836 */ /* 0x000fca0000000000 */
[----:B------:R-:W-:-:S04]  /*6db0*/  ISETP.NE.AND P1, PT, R0, 0xe, PT ;  /* 0x0000000e0000780c */ /* 0x000fc80003f25270 */
[----:B------:R-:W-:Y:S02]  /*6dc0*/  SEL R3, RZ, 0x1, P1 ;  /* 0x00000001ff037807 */ /* 0x000fe40000800000 */
[----:B------:R-:W-:Y:S02]  /*6dd0*/  SEL R7, R0, RZ, P1 ;  /* 0x000000ff00077207 */ /* 0x000fe40000800000 */
[----:B------:R-:W-:-:S03]  /*6de0*/  LOP3.LUT R6, R6, R3, RZ, 0x3c, !PT ;  /* 0x0000000306067212 */ /* 0x000fc600078e3cff */
[----:B0-----:R-:W-:Y:S01]  /*6df0*/  IMAD R8, R7, 0x8, R2 ;  /* 0x0000000807087824 */ /* 0x001fe200078e0202 */
[----:B------:R-:W-:Y:S01]  /*6e00*/  SHF.L.U32 R5, R6, 0x1f, RZ ;  /* 0x0000001f06057819 */ /* 0x000fe200000006ff */
[----:B-1----:R-:W-:Y:S06]  /*6e10*/  @!P0 BRA `(.L_x_191) ;  /* 0x0000000800248947 */ /* 0x002fec0003800000 */
.L_x_212:
        /* <DEDUP_REMOVED lines=9> */
.L_x_213:
        /* <DEDUP_REMOVED lines=9> */
.L_x_214:
        /* <DEDUP_REMOVED lines=9> */
.L_x_215:
        /* <DEDUP_REMOVED lines=9> */
.L_x_216:
        /* <DEDUP_REMOVED lines=9> */
.L_x_217:
        /* <DEDUP_REMOVED lines=9> */
.L_x_218:
        /* <DEDUP_REMOVED lines=9> */
.L_x_219:
        /* <DEDUP_REMOVED lines=9> */
.L_x_220:
[----:B------:R-:W1:Y:S01]  /*72a0*/  SYNCS.PHASECHK.TRANS64.TRYWAIT P0, [R8+URZ], R5 ;  /* 0x00000005080075a7 */ /* 0x000e62000800017f */
[----:B------:R-:W-:-:S05]  /*72b0*/  VIADD R0, R7, 0x1 ;  /* 0x0000000107007836 */ /* 0x000fca0000000000 */
[----:B------:R-:W-:-:S04]  /*72c0*/  ISETP.NE.AND P1, PT, R0, 0xe, PT ;  /* 0x0000000e0000780c */ /* 0x000fc80003f25270 */
[----:B------:R-:W-:Y:S02]  /*72d0*/  SEL R3, RZ, 0x1, P1 ;  /* 0x00000001ff037807 */ /* 0x000fe40000800000 */
[----:B------:R-:W-:Y:S02]  /*72e0*/  SEL R7, R0, RZ, P1 ;  /* 0x000000ff00077207 */ /* 0x000fe40000800000 */
[----:B0-----:R-:W-:-:S03]  /*72f0*/  LOP3.LUT R9, R6, R3, RZ, 0x3c, !PT ;  /* 0x0000000306097212 */ /* 0x001fc600078e3cff */
[----:B------:R-:W-:Y:S01]  /*7300*/  IMAD R11, R7, 0x8, R2 ;  /* 0x00000008070b7824 */ /* 0x000fe200078e0202 */
[----:B------:R-:W-:Y:S01]  /*7310*/  SHF.L.U32 R6, R9, 0x1f, RZ ;  /* 0x0000001f09067819 */ /* 0x000fe200000006ff */
[----:B-1----:R-:W-:Y:S06]  /*7320*/  @!P0 BRA `(.L_x_200) ;  /* 0x0000000400948947 */ /* 0x002fec0003800000 */
.L_x_221:
[----:B------:R-:W1:Y:S01]  /*7330*/  SYNCS.PHASECHK.TRANS64.TRYWAIT P0, [R11+URZ], R6 ;  /* 0x000000060b0075a7 */ /* 0x000e62000800017f */
[----:B------:R-:W-:-:S05]  /*7340*/  VIADD R0, R7, 0x1 ;  /* 0x0000000107007836 */ /* 0x000fca0000000000 */
[----:B------:R-:W-:-:S04]  /*7350*/  ISETP.NE.AND P1, PT, R0, 0xe, PT ;  /* 0x0000000e0000780c */ /* 0x000fc80003f25270 */
[----:B------:R-:W-:Y:S02]  /*7360*/  SEL R4, RZ, 0x1, P1 ;  /* 0x00000001ff047807 */ /* 0x000fe40000800000 */
[----:B------:R-:W-:Y:S02]  /*7370*/  SEL R3, R0, RZ, P1 ;  /* 0x000000ff00037207 */ /* 0x000fe40000800000 */
[----:B------:R-:W-:Y:S01]  /*7380*/  LOP3.LUT R0, R9, R4, RZ, 0x3c, !PT ;  /* 0x0000000409007212 */ /* 0x000fe200078e3cff */
[----:B-1----:R-:W-:Y:S06]  /*7390*/  @!P0 BRA `(.L_x_201) ;  /* 0x00000004008c8947 */ /* 0x002fec0003800000 */
.L_x_222:
[----:B------:R-:W-:Y:S01]  /*73a0*/  IMAD R3, R3, 0x8, R2 ;  /* 0x0000000803037824 */ /* 0x000fe200078e0202 */
[----:B------:R-:W-:-:S07]  /*73b0*/  SHF.L.U32 R0, R0, 0x1f, RZ ;  /* 0x0000001f00007819 */ /* 0x000fce00000006ff */
.L_x_202:
[----:B--2---:R2:W3:Y:S02]  /*73c0*/  SYNCS.PHASECHK.TRANS64.TRYWAIT P0, [R3+URZ], R0 ;  /* 0x00000000030075a7 */ /* 0x0044e4000800017f */
[----:B---3--:R-:W-:Y:S05]  /*73d0*/  @!P0 NANOSLEEP.SYNCS 0x989680 ;  /* 0x009896800000895d */ /* 0x008fea0003900000 */
[----:B------:R-:W3:Y:S02]  /*73e0*/  @!P0 SYNCS.PHASECHK.TRANS64 P0, [R3+URZ], R0 ;  /* 0x00000000030085a7 */ /* 0x000ee4000800007f */
[----:B---3--:R-:W-:Y:S05]  /*73f0*/  @!P0 BRA `(.L_x_202) ;  /* 0xfffffffc00f08947 */ /* 0x008fea000383ffff */
.L_x_187:
[----:B------:R-:W-:Y:S05]  /*7400*/  BSYNC B0 ;  /* 0x0000000000007941 */ /* 0x000fea0003800000 */
.L_x_186:
[----:B------:R-:W-:Y:S05]  /*7410*/  EXIT ;  /* 0x000000000000794d */ /* 0x000fea0003800000 */
.L_x_22:
[----:B----4-:R4:W0:Y:S02]  /*7420*/  SYNCS.PHASECHK.TRANS64.TRYWAIT P1, [R3+URZ], R0 ;  /* 0x00000000030075a7 */ /* 0x010824000802017f */
[----:B0-----:R-:W-:Y:S05]  /*7430*/  @!P1 NANOSLEEP.SYNCS 0x989680 ;  /* 0x009896800000995d */ /* 0x001fea0003900000 */
[----:B------:R-:W0:Y:S02]  /*7440*/  @!P1 SYNCS.PHASECHK.TRANS64 P1, [R3+URZ], R0 ;  /* 0x00000000030095a7 */ /* 0x000e24000802007f */
[----:B0-----:R-:W-:Y:S05]  /*7450*/  @!P1 BRA `(.L_x_22) ;  /* 0xfffffffc00f09947 */ /* 0x001fea000383ffff */
[----:B------:R-:W-:Y:S05]  /*7460*/  BRA `(.L_x_21) ;  /* 0xffffffa000687947 */ /* 0x000fea000383ffff */
.L_x_27:
[----:B-1----:R1:W3:Y:S02]  /*7470*/  SYNCS.PHASECHK.TRANS64.TRYWAIT P1, [R5+URZ], R4 ;  /* 0x00000004050075a7 */ /* 0x0022e4000802017f */
[----:B---3--:R-:W-:Y:S05]  /*7480*/  @!P1 NANOSLEEP.SYNCS 0x989680 ;  /* 0x009896800000995d */ /* 0x008fea0003900000 */
[----:B------:R-:W3:Y:S02]  /*7490*/  @!P1 SYNCS.PHASECHK.TRANS64 P1, [R5+URZ], R4 ;  /* 0x00000004050095a7 */ /* 0x000ee4000802007f */
[----:B---3--:R-:W-:Y:S05]  /*74a0*/  @!P1 BRA `(.L_x_27) ;  /* 0xfffffffc00f09947 */ /* 0x008fea000383ffff */
[----:B------:R-:W-:Y:S05]  /*74b0*/  BRA `(.L_x_26) ;  /* 0xffffffa400187947 */ /* 0x000fea000383ffff */
.L_x_174:
[----:B------:R-:W-:Y:S01]  /*74c0*/  BSSY B1, `(.L_x_203) ;  /* 0x0000006000017945 */ /* 0x000fe20003800000 */
[----:B------:R-:W-:-:S07]  /*74d0*/  IMAD.MOV.U32 R15, RZ, RZ, -0x1 ;  /* 0xffffffffff0f7424 */ /* 0x000fce00078e00ff */
[----:B------:R-:W-:Y:S05]  /*74e0*/  WARPSYNC.COLLECTIVE R15, `(.L_x_204) ;  /* 0x000000000f0c7348 */ /* 0x000fea0003c00000 */
[----:B------:R-:W-:Y:S02]  /*74f0*/  ELECT P6, UR62, PT ;  /* 0x00000000003e782f */ /* 0x000fe400038c0000 */
[----:B------:R-:W-:Y:S01]  /*7500*/  MOV R14, UR62 ;  /* 0x0000003e000e7c02 */ /* 0x000fe20008000f00 */
[----:B------:R-:W-:Y:S10]  /*7510*/  ENDCOLLECTIVE ;  /* 0x000000000000791b */ /* 0x000ff40003800000 */
.L_x_204:
[----:B------:R-:W-:Y:S05]  /*7520*/  BSYNC B1 ;  /* 0x0000000000017941 */ /* 0x000fea0003800000 */
.L_x_203:
[----:B------:R-:W-:Y:S05]  /*7530*/  BRA `(.L_x_205) ;  /* 0xffffffe800cc7947 */ /* 0x000fea000383ffff */
.L_x_177:
[----:B0-----:R0:W1:Y:S02]  /*7540*/  SYNCS.PHASECHK.TRANS64.TRYWAIT P0, [R23+URZ+0x70], R14 ;  /* 0x0000700e170075a7 */ /* 0x001064000800017f */
[----:B-1----:R-:W-:Y:S05]  /*7550*/  @!P0 NANOSLEEP.SYNCS 0x989680 ;  /* 0x009896800000895d */ /* 0x002fea0003900000 */
[----:B------:R-:W1:Y:S02]  /*7560*/  @!P0 SYNCS.PHASECHK.TRANS64 P0, [R23+URZ+0x70], R14 ;  /* 0x0000700e170085a7 */ /* 0x000e64000800007f */
[----:B-1----:R-:W-:Y:S05]  /*7570*/  @!P0 BRA `(.L_x_177) ;  /* 0xfffffffc00f08947 */ /* 0x002fea000383ffff */
[----:B------:R-:W-:Y:S05]  /*7580*/  BRA `(.L_x_206) ;  /* 0xffffffec000c7947 */ /* 0x000fea000383ffff */
.L_x_185:
[----:B------:R-:W-:Y:S01]  /*7590*/  BSSY B0, `(.L_x_207) ;  /* 0x0000006000007945 */ /* 0x000fe20003800000 */
[----:B------:R-:W-:-:S07]  /*75a0*/  IMAD.MOV.U32 R15, RZ, RZ, -0x1 ;  /* 0xffffffffff0f7424 */ /* 0x000fce00078e00ff */
[----:B------:R-:W-:Y:S05]  /*75b0*/  WARPSYNC.COLLECTIVE R15, `(.L_x_208) ;  /* 0x000000000f0c7348 */ /* 0x000fea0003c00000 */
[----:B------:R-:W-:Y:S02]  /*75c0*/  ELECT P6, UR62, PT ;  /* 0x00000000003e782f */ /* 0x000fe400038c0000 */
[----:B------:R-:W-:Y:S01]  /*75d0*/  MOV R14, UR62 ;  /* 0x0000003e000e7c02 */ /* 0x000fe20008000f00 */
[----:B------:R-:W-:Y:S10]  /*75e0*/  ENDCOLLECTIVE ;  /* 0x000000000000791b */ /* 0x000ff40003800000 */
.L_x_208:
[----:B------:R-:W-:Y:S05]  /*75f0*/  BSYNC B0 ;  /* 0x0000000000007941 */ /* 0x000fea0003800000 */
.L_x_207:
[----:B------:R-:W-:Y:S05]  /*7600*/  BRA `(.L_x_209) ;  /* 0xfffffff400687947 */ /* 0x000fea000383ffff */
.L_x_189:
[----:B0-----:R0:W1:Y:S02]  /*7610*/  SYNCS.PHASECHK.TRANS64.TRYWAIT P0, [R7+URZ], R4 ;  /* 0x00000004070075a7 */ /* 0x001064000800017f */
[----:B-1----:R-:W-:Y:S05]  /*7620*/  @!P0 NANOSLEEP.SYNCS 0x989680 ;  /* 0x009896800000895d */ /* 0x002fea0003900000 */
[----:B------:R-:W1:Y:S02]  /*7630*/  @!P0 SYNCS.PHASECHK.TRANS64 P0, [R7+URZ], R4 ;  /* 0x00000004070085a7 */ /* 0x000e64000800007f */
[----:B-1----:R-:W-:Y:S05]  /*7640*/  @!P0 BRA `(.L_x_189) ;  /* 0xfffffffc00f08947 */ /* 0x002fea000383ffff */
[----:B------:R-:W-:Y:S05]  /*7650*/  BRA `(.L_x_210) ;  /* 0xfffffff400a87947 */ /* 0x000fea000383ffff */
.L_x_190:
[----:B0-----:R0:W1:Y:S02]  /*7660*/  SYNCS.PHASECHK.TRANS64.TRYWAIT P0, [R8+URZ], R5 ;  /* 0x00000005080075a7 */ /* 0x001064000800017f */
[----:B-1----:R-:W-:Y:S05]  /*7670*/  @!P0 NANOSLEEP.SYNCS 0x989680 ;  /* 0x009896800000895d */ /* 0x002fea0003900000 */
[----:B------:R-:W1:Y:S02]  /*7680*/  @!P0 SYNCS.PHASECHK.TRANS64 P0, [R8+URZ], R5 ;  /* 0x00000005080085a7 */ /* 0x000e64000800007f */
[----:B-1----:R-:W-:Y:S05]  /*7690*/  @!P0 BRA `(.L_x_190) ;  /* 0xfffffffc00f08947 */ /* 0x002fea000383ffff */
[----:B------:R-:W-:Y:S05]  /*76a0*/  BRA `(.L_x_211) ;  /* 0xfffffff400b87947 */ /* 0x000fea000383ffff */
.L_x_191:
[----:B0-----:R0:W1:Y:S02]  /*76b0*/  SYNCS.PHASECHK.TRANS64.TRYWAIT P0, [R9+URZ], R4 ;  /* 0x00000004090075a7 */ /* 0x001064000800017f */
[----:B-1----:R-:W-:Y:S05]  /*76c0*/  @!P0 NANOSLEEP.SYNCS 0x989680 ;  /* 0x009896800000895d */ /* 0x002fea0003900000 */
[----:B------:R-:W1:Y:S02]  /*76d0*/  @!P0 SYNCS.PHASECHK.TRANS64 P0, [R9+URZ], R4 ;  /* 0x00000004090085a7 */ /* 0x000e64000800007f */
[----:B-1----:R-:W-:Y:S05]  /*76e0*/  @!P0 BRA `(.L_x_191) ;  /* 0xfffffffc00f08947 */ /* 0x002fea000383ffff */
[----:B------:R-:W-:Y:S05]  /*76f0*/  BRA `(.L_x_212) ;  /* 0xfffffff400c87947 */ /* 0x000fea000383ffff */
.L_x_192:
[----:B0-----:R0:W1:Y:S02]  /*7700*/  SYNCS.PHASECHK.TRANS64.TRYWAIT P0, [R8+URZ], R5 ;  /* 0x00000005080075a7 */ /* 0x001064000800017f */
[----:B-1----:R-:W-:Y:S05]  /*7710*/  @!P0 NANOSLEEP.SYNCS 0x989680 ;  /* 0x009896800000895d */ /* 0x002fea0003900000 */
[----:B------:R-:W1:Y:S02]  /*7720*/  @!P0 SYNCS.PHASECHK.TRANS64 P0, [R8+URZ], R5 ;  /* 0x00000005080085a7 */ /* 0x000e64000800007f */
[----:B-1----:R-:W-:Y:S05]  /*7730*/  @!P0 BRA `(.L_x_192) ;  /* 0xfffffffc00f08947 */ /* 0x002fea000383ffff */
[----:B------:R-:W-:Y:S05]  /*7740*/  BRA `(.L_x_213) ;  /* 0xfffffff400d87947 */ /* 0x000fea000383ffff */
.L_x_193:
[----:B0-----:R0:W1:Y:S02]  /*7750*/  SYNCS.PHASECHK.TRANS64.TRYWAIT P0, [R9+URZ], R4 ;  /* 0x00000004090075a7 */ /* 0x001064000800017f */
[----:B-1----:R-:W-:Y:S05]  /*7760*/  @!P0 NANOSLEEP.SYNCS 0x989680 ;  /* 0x009896800000895d */ /* 0x002fea0003900000 */
[----:B------:R-:W1:Y:S02]  /*7770*/  @!P0 SYNCS.PHASECHK.TRANS64 P0, [R9+URZ], R4 ;  /* 0x00000004090085a7 */ /* 0x000e64000800007f */
[----:B-1----:R-:W-:Y:S05]  /*7780*/  @!P0 BRA `(.L_x_193) ;  /* 0xfffffffc00f08947 */ /* 0x002fea000383ffff */
[----:B------:R-:W-:Y:S05]  /*7790*/  BRA `(.L_x_214) ;  /* 0xfffffff400e87947 */ /* 0x000fea000383ffff */
.L_x_194:
[----:B0-----:R0:W1:Y:S02]  /*77a0*/  SYNCS.PHASECHK.TRANS64.TRYWAIT P0, [R8+URZ], R5 ;  /* 0x00000005080075a7 */ /* 0x001064000800017f */
[----:B-1----:R-:W-:Y:S05]  /*77b0*/  @!P0 NANOSLEEP.SYNCS 0x989680 ;  /* 0x009896800000895d */ /* 0x002fea0003900000 */
[----:B------:R-:W1:Y:S02]  /*77c0*/  @!P0 SYNCS.PHASECHK.TRANS64 P0, [R8+URZ], R5 ;  /* 0x00000005080085a7 */ /* 0x000e64000800007f */
[----:B-1----:R-:W-:Y:S05]  /*77d0*/  @!P0 BRA `(.L_x_194) ;  /* 0xfffffffc00f08947 */ /* 0x002fea000383ffff */
[----:B------:R-:W-:Y:S05]  /*77e0*/  BRA `(.L_x_215) ;  /* 0xfffffff400f87947 */ /* 0x000fea000383ffff */
.L_x_195:
[----:B0-----:R0:W1:Y:S02]  /*77f0*/  SYNCS.PHASECHK.TRANS64.TRYWAIT P0, [R9+URZ], R4 ;  /* 0x00000004090075a7 */ /* 0x001064000800017f */
[----:B-1----:R-:W-:Y:S05]  /*7800*/  @!P0 NANOSLEEP.SYNCS 0x989680 ;  /* 0x009896800000895d */ /* 0x002fea0003900000 */
[----:B------:R-:W1:Y:S02]  /*7810*/  @!P0 SYNCS.PHASECHK.TRANS64 P0, [R9+URZ], R4 ;  /* 0x00000004090085a7 */ /* 0x000e64000800007f */
[----:B-1----:R-:W-:Y:S05]  /*7820*/  @!P0 BRA `(.L_x_195) ;  /* 0xfffffffc00f08947 */ /* 0x002fea000383ffff */
[----:B------:R-:W-:Y:S05]  /*7830*/  BRA `(.L_x_216) ;  /* 0xfffffff800087947 */ /* 0x000fea000383ffff */
.L_x_196:
[----:B0-----:R0:W1:Y:S02]  /*7840*/  SYNCS.PHASECHK.TRANS64.TRYWAIT P0, [R8+URZ], R5 ;  /* 0x00000005080075a7 */ /* 0x001064000800017f */
[----:B-1----:R-:W-:Y:S05]  /*7850*/  @!P0 NANOSLEEP.SYNCS 0x989680 ;  /* 0x009896800000895d */ /* 0x002fea0003900000 */
[----:B------:R-:W1:Y:S02]  /*7860*/  @!P0 SYNCS.PHASECHK.TRANS64 P0, [R8+URZ], R5 ;  /* 0x00000005080085a7 */ /* 0x000e64000800007f */
[----:B-1----:R-:W-:Y:S05]  /*7870*/  @!P0 BRA `(.L_x_196) ;  /* 0xfffffffc00f08947 */ /* 0x002fea000383ffff */
[----:B------:R-:W-:Y:S05]  /*7880*/  BRA `(.L_x_217) ;  /* 0xfffffff800187947 */ /* 0x000fea000383ffff */
.L_x_197:
[----:B0-----:R0:W1:Y:S02]  /*7890*/  SYNCS.PHASECHK.TRANS64.TRYWAIT P0, [R9+URZ], R4 ;  /* 0x00000004090075a7 */ /* 0x001064000800017f */
[----:B-1----:R-:W-:Y:S05]  /*78a0*/  @!P0 NANOSLEEP.SYNCS 0x989680 ;  /* 0x009896800000895d */ /* 0x002fea0003900000 */
[----:B------:R-:W1:Y:S02]  /*78b0*/  @!P0 SYNCS.PHASECHK.TRANS64 P0, [R9+URZ], R4 ;  /* 0x00000004090085a7 */ /* 0x000e64000800007f */
[----:B-1----:R-:W-:Y:S05]  /*78c0*/  @!P0 BRA `(.L_x_197) ;  /* 0xfffffffc00f08947 */ /* 0x002fea000383ffff */
[----:B------:R-:W-:Y:S05]  /*78d0*/  BRA `(.L_x_218) ;  /* 0xfffffff800287947 */ /* 0x000fea000383ffff */
.L_x_198:
[----:B0-----:R0:W1:Y:S02]  /*78e0*/  SYNCS.PHASECHK.TRANS64.TRYWAIT P0, [R8+URZ], R5 ;  /* 0x00000005080075a7 */ /* 0x001064000800017f */
[----:B-1----:R-:W-:Y:S05]  /*78f0*/  @!P0 NANOSLEEP.SYNCS 0x989680 ;  /* 0x009896800000895d */ /* 0x002fea0003900000 */
[----:B------:R-:W1:Y:S02]  /*7900*/  @!P0 SYNCS.PHASECHK.TRANS64 P0, [R8+URZ], R5 ;  /* 0x00000005080085a7 */ /* 0x000e64000800007f */
[----:B-1----:R-:W-:Y:S05]  /*7910*/  @!P0 BRA `(.L_x_198) ;  /* 0xfffffffc00f08947 */ /* 0x002fea000383ffff */
[----:B------:R-:W-:Y:S05]  /*7920*/  BRA `(.L_x_219) ;  /* 0xfffffff800387947 */ /* 0x000fea000383ffff */
.L_x_199:
[----:B0-----:R0:W1:Y:S02]  /*7930*/  SYNCS.PHASECHK.TRANS64.TRYWAIT P0, [R9+URZ], R4 ;  /* 0x00000004090075a7 */ /* 0x001064000800017f */
[----:B-1----:R-:W-:Y:S05]  /*7940*/  @!P0 NANOSLEEP.SYNCS 0x989680 ;  /* 0x009896800000895d */ /* 0x002fea0003900000 */
[----:B------:R-:W1:Y:S02]  /*7950*/  @!P0 SYNCS.PHASECHK.TRANS64 P0, [R9+URZ], R4 ;  /* 0x00000004090085a7 */ /* 0x000e64000800007f */
[----:B-1----:R-:W-:Y:S05]  /*7960*/  @!P0 BRA `(.L_x_199) ;  /* 0xfffffffc00f08947 */ /* 0x002fea000383ffff */
[----:B------:R-:W-:Y:S05]  /*7970*/  BRA `(.L_x_220) ;  /* 0xfffffff800487947 */ /* 0x000fea000383ffff */
.L_x_200:
[----:B0-----:R0:W1:Y:S02]  /*7980*/  SYNCS.PHASECHK.TRANS64.TRYWAIT P0, [R8+URZ], R5 ;  /* 0x00000005080075a7 */ /* 0x001064000800017f */
[----:B-1----:R-:W-:Y:S05]  /*7990*/  @!P0 NANOSLEEP.SYNCS 0x989680 ;  /* 0x009896800000895d */ /* 0x002fea0003900000 */
[----:B------:R-:W1:Y:S02]  /*79a0*/  @!P0 SYNCS.PHASECHK.TRANS64 P0, [R8+URZ], R5 ;  /* 0x00000005080085a7 */ /* 0x000e64000800007f */
[----:B-1----:R-:W-:Y:S05]  /*79b0*/  @!P0 BRA `(.L_x_200) ;  /* 0xfffffffc00f08947 */ /* 0x002fea000383ffff */
[----:B------:R-:W-:Y:S05]  /*79c0*/  BRA `(.L_x_221) ;  /* 0xfffffff800587947 */ /* 0x000fea000383ffff */
.L_x_201:
[----:B-1----:R1:W2:Y:S02]  /*79d0*/  SYNCS.PHASECHK.TRANS64.TRYWAIT P0, [R11+URZ], R6 ;  /* 0x000000060b0075a7 */ /* 0x0022a4000800017f */
[----:B--2---:R-:W-:Y:S05]  /*79e0*/  @!P0 NANOSLEEP.SYNCS 0x989680 ;  /* 0x009896800000895d */ /* 0x004fea0003900000 */
[----:B------:R-:W2:Y:S02]  /*79f0*/  @!P0 SYNCS.PHASECHK.TRANS64 P0, [R11+URZ], R6 ;  /* 0x000000060b0085a7 */ /* 0x000ea4000800007f */
[----:B--2---:R-:W-:Y:S05]  /*7a00*/  @!P0 BRA `(.L_x_201) ;  /* 0xfffffffc00f08947 */ /* 0x004fea000383ffff */
[----:B------:R-:W-:Y:S05]  /*7a10*/  BRA `(.L_x_222) ;  /* 0xfffffff800607947 */ /* 0x000fea000383ffff */
.L_x_223:
[----:B------:R-:W-:-:S00]  /*7a20*/  BRA `(.L_x_223) ;  /* 0xfffffffc00fc7947 */ /* 0x000fc0000383ffff */
[----:B------:R-:W-:-:S00]  /*7a30*/  NOP ;  /* 0x0000000000007918 */ /* 0x000fc00000000000 */
        /* <DEDUP_REMOVED lines=12> */
.L_x_224:


//--------------------- .nv.global.init           --------------------------
	.section	.nv.global.init,"aw",@progbits
.nv.global.init:
	.type		$str$22,@object
	.size		$str$22,($str$23 - $str$22)
$str$22:
        /*0000*/ 	.byte	0x6b, 0x5f, 0x74, 0x69, 0x6c, 0x65, 0x5f, 0x63, 0x6f, 0x75, 0x6e, 0x74, 0x20, 0x3e, 0x3d, 0x20
        /*0010*/ 	.byte	0x31, 0x00
	.type		$str$23,@object
	.size		$str$23,(__unnamed_1 - $str$23)
$str$23:
        /*0012*/ 	.byte	0x2f, 0x74, 0x6d, 0x70, 0x2f, 0x63, 0x75, 0x74, 0x6c, 0x61, 0x73, 0x73, 0x5f, 0x73, 0x77, 0x65
        /*0022*/ 	.byte	0x65, 0x70, 0x5f, 0x73, 0x72, 0x63, 0x2f, 0x69, 0x6e, 0x63, 0x6c, 0x75, 0x64, 0x65, 0x2f, 0x63
        /*0032*/ 	.byte	0x75, 0x74, 0x6c, 0x61, 0x73, 0x73, 0x2f, 0x67, 0x65, 0x6d, 0x6d, 0x2f, 0x63, 0x6f, 0x6c, 0x6c
        /*0042*/ 	.byte	0x65, 0x63, 0x74, 0x69, 0x76, 0x65, 0x2f, 0x73, 0x6d, 0x39, 0x30, 0x5f, 0x6d, 0x6d, 0x61, 0x5f
        /*0052*/ 	.byte	0x74, 0x6d, 0x61, 0x5f, 0x67, 0x6d, 0x6d, 0x61, 0x5f, 0x73, 0x73, 0x5f, 0x77, 0x61, 0x72, 0x70
        /*0062*/ 	.byte	0x73, 0x70, 0x65, 0x63, 0x69, 0x61, 0x6c, 0x69, 0x7a, 0x65, 0x64, 0x2e, 0x68, 0x70, 0x70, 0x00
	.type		__unnamed_1,@object
	.size		__unnamed_1,(.L_0 - __unnamed_1)
__unnamed_1:
        /*0072*/ 	.byte	0x76, 0x6f, 0x69, 0x64, 0x20, 0x63, 0x75, 0x74, 0x6c, 0x61, 0x73, 0x73, 0x3a, 0x3a, 0x67, 0x65
        /* <DEDUP_REMOVED lines=172> */
        /*0b42*/ 	.byte	0x69, 0x64, 0x65, 0x6e, 0x74, 0x69, 0x74, 0x79, 0x5d, 0x00
.L_0:


//--------------------- .nv.shared._ZN7cutlass13device_kernelINS_4gemm6kernel13GemmUniversalIN4cute5tupleIJiiiiEEENS1_10collective13CollectiveMmaINS1_34MainloopSm90TmaGmmaWarpSpecializedILi14ENS5_IJNS4_1CILi1EEENSA_ILi2EEESB_EEENS1_35KernelTmaWarpSpecializedCooperativeEEENS5_IJNSA_ILi128EEESG_NSA_ILi64EEEEEEaNS5_IJlSB_lEEEaSJ_NS4_8TiledMMAINS4_8MMA_AtomIJNS4_4SM904GMMA27MMA_64x128x32_S32S8S8_SS_TNEEEENS4_6LayoutINS5_IJSC_SB_SB_EEENS5_IJSB_NSA_ILi0EEESS_EEEEENS5_IJNS4_10UnderscoreESV_SV_EEEEENS4_23SM90_TMA_LOAD_MULTICASTENS4_14ComposedLayoutINS4_7SwizzleILi2ELi4ELi3EEENS4_18smem_ptr_flag_bitsILi8EEENSQ_INS5_IJNSA_ILi8EEESH_EEENS5_IJSH_SB_EEEEEEEvNS4_8identityENS4_13SM90_TMA_LOADES18_vS19_EENS_8epilogue10collective6detail29Sm90TmaWarpSpecializedAdapterINS1D_15DefaultEpilogueIaSJ_SJ_NS1C_6thread17LinearCombinationIaLi1EiiLNS1H_9ScaleType4KindE0ELNS_15FloatRoundStyleE2EaEENS1_15EpilogueDefaultEEEEEvvEEEEvNT_6ParamsE --------------------------
	.section	.nv.shared._ZN7cutlass13device_kernelINS_4gemm6kernel13GemmUniversalIN4cute5tupleIJiiiiEEENS1_10collective13CollectiveMmaINS1_34MainloopSm90TmaGmmaWarpSpecializedILi14ENS5_IJNS4_1CILi1EEENSA_ILi2EEESB_EEENS1_35KernelTmaWarpSpecializedCooperativeEEENS5_IJNSA_ILi128EEESG_NSA_ILi64EEEEEEaNS5_IJlSB_lEEEaSJ_NS4_8TiledMMAINS4_8MMA_AtomIJNS4_4SM904GMMA27MMA_64x128x32_S32S8S8_SS_TNEEEENS4_6LayoutINS5_IJSC_SB_SB_EEENS5_IJSB_NSA_ILi0EEESS_EEEEENS5_IJNS4_10UnderscoreESV_SV_EEEEENS4_23SM90_TMA_LOAD_MULTICASTENS4_14ComposedLayoutINS4_7SwizzleILi2ELi4ELi3EEENS4_18smem_ptr_flag_bitsILi8EEENSQ_INS5_IJNSA_ILi8EEESH_EEENS5_IJSH_SB_EEEEEEEvNS4_8identityENS4_13SM90_TMA_LOADES18_vS19_EENS_8epilogue10collective6detail29Sm90TmaWarpSpecializedAdapterINS1D_15DefaultEpilogueIaSJ_SJ_NS1C_6thread17LinearCombinationIaLi1EiiLNS1H_9ScaleType4KindE0ELNS_15FloatRoundStyleE2EaEENS1_15EpilogueDefaultEEEEEvvEEEEvNT_6ParamsE,"aw",@nobits
	.sectionflags	@""
	.align	16
	.zero		1024


//--------------------- .nv.shared.reserved.0     --------------------------
	.section	.nv.shared.reserved.0,"aw",@nobits
	.weak		__nv_reservedSMEM_offset_0_alias
	.size		__nv_reservedSMEM_offset_0_alias, 0, 0
	.other		__nv_reservedSMEM_offset_0_alias,@"STO_CUDA_RESERVED_SHARED STV_DEFAULT"
__nv_reservedSMEM_offset_0_alias:
	.zero		0


//--------------------- .nv.global                --------------------------
	.section	.nv.global,"aw",@nobits
.nv.global:
	.type		_ZN39_INTERNAL_df53c0ad_4_k_cu_24deef65_43624cute1_E,@object
	.size		_ZN39_INTERNAL_df53c0ad_4_k_cu_24deef65_43624cute1_E,(_ZN39_INTERNAL_df53c0ad_4_k_cu_24deef65_43624cuda3std3__45__cpo6cbeginE - _ZN39_INTERNAL_df53c0ad_4_k_cu_24deef65_43624cute1_E)
_ZN39_INTERNAL_df53c0ad_4_k_cu_24deef65_43624cute1_E:
	.zero		1
	.type		_ZN39_INTERNAL_df53c0ad_4_k_cu_24deef65_43624cuda3std3__45__cpo6cbeginE,@object
	.size		_ZN39_INTERNAL_df53c0ad_4_k_cu_24deef65_43624cuda3std3__45__cpo6cbeginE,(_ZN39_INTERNAL_df53c0ad_4_k_cu_24deef65_43624cuda3std3__48in_placeE - _ZN39_INTERNAL_df53c0ad_4_k_cu_24deef65_43624cuda3std3__45__cpo6cbeginE)
_ZN39_INTERNAL_df53c0ad_4_k_cu_24deef65_43624cuda3std3__45__cpo6cbeginE:
	.zero		1
	.type		_ZN39_INTERNAL_df53c0ad_4_k_cu_24deef65_43624cuda3std3__48in_placeE,@object
	.size		_ZN39_INTERNAL_df53c0ad_4_k_cu_24deef65_43624cuda3std3__48in_placeE,(_ZN39_INTERNAL_df53c0ad_4_k_cu_24deef65_43624cuda3std6ranges3__45__cpo9iter_moveE - _ZN39_INTERNAL_df53c0ad_4_k_cu_24deef65_43624cuda3std3__48in_placeE)
_ZN39_INTERNAL_df53c0ad_4_k_cu_24deef65_43624cuda3std3__48in_placeE:
	.zero		1
	.type		_ZN39_INTERNAL_df53c0ad_4_k_cu_24deef65_43624cuda3std6ranges3__45__cpo9iter_moveE,@object
	.size		_ZN39_INTERNAL_df53c0ad_4_k_cu_24deef65_43624cuda3std6ranges3__45__cpo9iter_moveE,(_ZN39_INTERNAL_df53c0ad_4_k_cu_24deef65_43624cuda3std3__45__cpo5beginE - _ZN39_INTERNAL_df53c0ad_4_k_cu_24deef65_43624cuda3std6ranges3__45__cpo9iter_moveE)
_ZN39_INTERNAL_df53c0ad_4_k_cu_24deef65_43624cuda3std6ranges3__45__cpo9iter_moveE:
	.zero		1
	.type		_ZN39_INTERNAL_df53c0ad_4_k_cu_24deef65_43624cuda3std3__45__cpo5beginE,@object
	.size		_ZN39_INTERNAL_df53c0ad_4_k_cu_24deef65_43624cuda3std3__45__cpo5beginE,(_ZN39_INTERNAL_df53c0ad_4_k_cu_24deef65_43624cuda3std3__441_GLOBAL__N__df53c0ad_4_k_cu_24deef65_43626ignoreE - _ZN39_INTERNAL_df53c0ad_4_k_cu_24deef65_43624cuda3std3__45__cpo5beginE)
_ZN39_INTERNAL_df53c0ad_4_k_cu_24deef65_43624cuda3std3__45__cpo5beginE:
	.zero		1
	.type		_ZN39_INTERNAL_df53c0ad_4_k_cu_24deef65_43624cuda3std3__441_GLOBAL__N__df53c0ad_4_k_cu_24deef65_43626ignoreE,@object
	.size		_ZN39_INTERNAL_df53c0ad_4_k_cu_24deef65_43624cuda3std3__441_GLOBAL__N__df53c0ad_4_k_cu_24deef65_43626ignoreE,(_ZN39_INTERNAL_df53c0ad_4_k_cu_24deef65_43624cute7productE - _ZN39_INTERNAL_df53c0ad_4_k_cu_24deef65_43624cuda3std3__441_GLOBAL__N__df53c0ad_4_k_cu_24deef65_43626ignoreE)
_ZN39_INTERNAL_df53c0ad_4_k_cu_24deef65_43624cuda3std3__441_GLOBAL__N__df53c0ad_4_k_cu_24deef65_43626ignoreE:
	.zero		1
	.type		_ZN39_INTERNAL_df53c0ad_4_k_cu_24deef65_43624cute7productE,@object
	.size		_ZN39_INTERNAL_df53c0ad_4_k_cu_24deef65_43624cute7productE,(_ZN39_INTERNAL_df53c0ad_4_k_cu_24deef65_43624cuda3std3__45__cpo3endE - _ZN39_INTERNAL_df53c0ad_4_k_cu_24deef65_43624cute7productE)
_ZN39_INTERNAL_df53c0ad_4_k_cu_24deef65_43624cute7productE:
	.zero		1
	.type		_ZN39_INTERNAL_df53c0ad_4_k_cu_24deef65_43624cuda3std3__45__cpo3endE,@object
	.size		_ZN39_INTERNAL_df53c0ad_4_k_cu_24deef65_43624cuda3std3__45__cpo3endE,(_ZN39_INTERNAL_df53c0ad_4_k_cu_24deef65_43624cuda3std3__419piecewise_constructE - _ZN39_INTERNAL_df53c0ad_4_k_cu_24deef65_43624cuda3std3__45__cpo3endE)
_ZN39_INTERNAL_df53c0ad_4_k_cu_24deef65_43624cuda3std3__45__cpo3endE:
	.zero		1
	.type		_ZN39_INTERNAL_df53c0ad_4_k_cu_24deef65_43624cuda3std3__419piecewise_constructE,@object
	.size		_ZN39_INTERNAL_df53c0ad_4_k_cu_24deef65_43624cuda3std3__419piecewise_constructE,(_ZN39_INTERNAL_df53c0ad_4_k_cu_24deef65_43624cuda3std3__45__cpo4cendE - _ZN39_INTERNAL_df53c0ad_4_k_cu_24deef65_43624cuda3std3__419piecewise_constructE)
_ZN39_INTERNAL_df53c0ad_4_k_cu_24deef65_43624cuda3std3__419piecewise_constructE:
	.zero		1
	.type		_ZN39_INTERNAL_df53c0ad_4_k_cu_24deef65_43624cuda3std3__45__cpo4cendE,@object
	.size		_ZN39_INTERNAL_df53c0ad_4_k_cu_24deef65_43624cuda3std3__45__cpo4cendE,(_ZN39_INTERNAL_df53c0ad_4_k_cu_24deef65_43624cuda3std6ranges3__45__cpo4swapE - _ZN39_INTERNAL_df53c0ad_4_k_cu_24deef65_43624cuda3std3__45__cpo4cendE)
_ZN39_INTERNAL_df53c0ad_4_k_cu_24deef65_43624cuda3std3__45__cpo4cendE:
	.zero		1
	.type		_ZN39_INTERNAL_df53c0ad_4_k_cu_24deef65_43624cuda3std6ranges3__45__cpo4swapE,@object
	.size		_ZN39_INTERNAL_df53c0ad_4_k_cu_24deef65_43624cuda3std6ranges3__45__cpo4swapE,(.L_8 - _ZN39_INTERNAL_df53c0ad_4_k_cu_24deef65_43624cuda3std6ranges3__45__cpo4swapE)
_ZN39_INTERNAL_df53c0ad_4_k_cu_24deef65_43624cuda3std6ranges3__45__cpo4swapE:
	.zero		1
.L_8:


//--------------------- .nv.constant0._ZN7cutlass13device_kernelINS_4gemm6kernel13GemmUniversalIN4cute5tupleIJiiiiEEENS1_10collective13CollectiveMmaINS1_34MainloopSm90TmaGmmaWarpSpecializedILi14ENS5_IJNS4_1CILi1EEENSA_ILi2EEESB_EEENS1_35KernelTmaWarpSpecializedCooperativeEEENS5_IJNSA_ILi128EEESG_NSA_ILi64EEEEEEaNS5_IJlSB_lEEEaSJ_NS4_8TiledMMAINS4_8MMA_AtomIJNS4_4SM904GMMA27MMA_64x128x32_S32S8S8_SS_TNEEEENS4_6LayoutINS5_IJSC_SB_SB_EEENS5_IJSB_NSA_ILi0EEESS_EEEEENS5_IJNS4_10UnderscoreESV_SV_EEEEENS4_23SM90_TMA_LOAD_MULTICASTENS4_14ComposedLayoutINS4_7SwizzleILi2ELi4ELi3EEENS4_18smem_ptr_flag_bitsILi8EEENSQ_INS5_IJNSA_ILi8EEESH_EEENS5_IJSH_SB_EEEEEEEvNS4_8identityENS4_13SM90_TMA_LOADES18_vS19_EENS_8epilogue10collective6detail29Sm90TmaWarpSpecializedAdapterINS1D_15DefaultEpilogueIaSJ_SJ_NS1C_6thread17LinearCombinationIaLi1EiiLNS1H_9ScaleType4KindE0ELNS_15FloatRoundStyleE2EaEENS1_15EpilogueDefaultEEEEEvvEEEEvNT_6ParamsE --------------------------
	.section	.nv.constant0._ZN7cutlass13device_kernelINS_4gemm6kernel13GemmUniversalIN4cute5tupleIJiiiiEEENS1_10collective13CollectiveMmaINS1_34MainloopSm90TmaGmmaWarpSpecializedILi14ENS5_IJNS4_1CILi1EEENSA_ILi2EEESB_EEENS1_35KernelTmaWarpSpecializedCooperativeEEENS5_IJNSA_ILi128EEESG_NSA_ILi64EEEEEEaNS5_IJlSB_lEEEaSJ_NS4_8TiledMMAINS4_8MMA_AtomIJNS4_4SM904GMMA27MMA_64x128x32_S32S8S8_SS_TNEEEENS4_6LayoutINS5_IJSC_SB_SB_EEENS5_IJSB_NSA_ILi0EEESS_EEEEENS5_IJNS4_10UnderscoreESV_SV_EEEEENS4_23SM90_TMA_LOAD_MULTICASTENS4_14ComposedLayoutINS4_7SwizzleILi2ELi4ELi3EEENS4_18smem_ptr_flag_bitsILi8EEENSQ_INS5_IJNSA_ILi8EEESH_EEENS5_IJSH_SB_EEEEEEEvNS4_8identityENS4_13SM90_TMA_LOADES18_vS19_EENS_8epilogue10collective6detail29Sm90TmaWarpSpecializedAdapterINS1D_15DefaultEpilogueIaSJ_SJ_NS1C_6thread17LinearCombinationIaLi1EiiLNS1H_9ScaleType4KindE0ELNS_15FloatRoundStyleE2EaEENS1_15EpilogueDefaultEEEEEvvEEEEvNT_6ParamsE,"a",@progbits
	.sectionflags	@""
	.align	4
.nv.constant0._ZN7cutlass13device_kernelINS_4gemm6kernel13GemmUniversalIN4cute5tupleIJiiiiEEENS1_10collective13CollectiveMmaINS1_34MainloopSm90TmaGmmaWarpSpecializedILi14ENS5_IJNS4_1CILi1EEENSA_ILi2EEESB_EEENS1_35KernelTmaWarpSpecializedCooperativeEEENS5_IJNSA_ILi128EEESG_NSA_ILi64EEEEEEaNS5_IJlSB_lEEEaSJ_NS4_8TiledMMAINS4_8MMA_AtomIJNS4_4SM904GMMA27MMA_64x128x32_S32S8S8_SS_TNEEEENS4_6LayoutINS5_IJSC_SB_SB_EEENS5_IJSB_NSA_ILi0EEESS_EEEEENS5_IJNS4_10UnderscoreESV_SV_EEEEENS4_23SM90_TMA_LOAD_MULTICASTENS4_14ComposedLayoutINS4_7SwizzleILi2ELi4ELi3EEENS4_18smem_ptr_flag_bitsILi8EEENSQ_INS5_IJNSA_ILi8EEESH_EEENS5_IJSH_SB_EEEEEEEvNS4_8identityENS4_13SM90_TMA_LOADES18_vS19_EENS_8epilogue10collective6detail29Sm90TmaWarpSpecializedAdapterINS1D_15DefaultEpilogueIaSJ_SJ_NS1C_6thread17LinearCombinationIaLi1EiiLNS1H_9ScaleType4KindE0ELNS_15FloatRoundStyleE2EaEENS1_15EpilogueDefaultEEEEEvvEEEEvNT_6ParamsE:
	.zero		1664


//--------------------- SYMBOLS --------------------------

	.type		.nv.reservedSmem.offset0,@object
	.size		.nv.reservedSmem.offset0,0x4
	.type		__assertfail,@function
